	.target	sm_90a

	.elftype	@"ET_EXEC"


//--------------------- .note.nv.tkinfo           --------------------------
	.section	.note.nv.tkinfo,"",@"SHT_NOTE"
	.sectionflags	@"SHF_NOTE_NV_TKINFO"
	.tkinfo
        /*0018*/ 	.word	0x00000002
        /*0030*/ 	.string	""
        /*0030*/ 	.string	"ptxas"
        /*0030*/ 	.string	"Cuda compilation tools, release 13.0, V13.0.88"
        /*0030*/ 	.string	"Build cuda_13.0.r13.0/compiler.36424714_0"
        /*0030*/ 	.string	"-arch sm_90a -m 64 "



//--------------------- .note.nv.cuinfo           --------------------------
	.section	.note.nv.cuinfo,"",@"SHT_NOTE"
	.sectionflags	@"SHF_NOTE_NV_CUINFO"
        /*0018*/ 	.short	0x0002
        /*001a*/ 	.short	0x005a
        /*001c*/ 	.short	0x0082
	.zero		2


//--------------------- .nv.info                  --------------------------
	.section	.nv.info,"",@"SHT_CUDA_INFO"
	.align	4


	//----- nvinfo : EIATTR_REGCOUNT
	.align		4
        /*0000*/ 	.byte	0x04, 0x2f
        /*0002*/ 	.short	(.L_12 - .L_11)
	.align		4
.L_11:
        /*0004*/ 	.word	index@(_ZN7cutlass13device_kernelINS_4conv6kernel13ConvUniversalINS1_16ConvProblemShapeILNS1_8OperatorE2ELi3EEENS1_10collective14CollectiveConvINS1_46MainloopSm90TmaGmmaWarpSpecializedImplicitGemmILS5_2ELi11ELi3EN4cute5tupleIJNSA_1CILi1EEESD_SD_EEENS1_36KernelImplicitTmaWarpSpecializedSm90ELi1EEENSB_IJNSC_ILi256EEENSB_IJNSC_ILi64EEEEEENSB_IJNSC_ILi32EEEEEEEEENS_6half_tESN_NSA_8TiledMMAINSA_8MMA_AtomIJNSA_4SM904GMMA25MMA_64x64x16_F32F16F16_SSILNSR_5MajorE1ELST_1ELNSR_7ScaleInE1ELSU_1EEEEEENSA_6LayoutISE_NSB_IJNSC_ILi0EEESY_SY_EEEEENSB_IJNSA_10UnderscoreES11_S11_EEEEENS7_6detail26Sm90ImplicitGemmTileTraitsINSA_13SM90_TMA_LOADENSA_14ComposedLayoutINSA_7SwizzleILi3ELi4ELi3EEENSA_18smem_ptr_flag_bitsILi16EEENSX_INSB_IJNSB_IJSI_NSC_ILi4EEEEEENSB_IJNSC_ILi8EEES1C_EEENSB_IJSD_NSC_ILi11EEEEEEEEENSB_IJNSB_IJSD_NSC_ILi2048EEEEEENSB_IJSI_NSC_ILi512EEEEEENSB_IJSY_NSC_ILi8192EEEEEEEEEEEEEvEENS15_INSA_20SM90_TMA_LOAD_IM2COLENS17_IS19_S1B_NSX_INSB_IJNSB_IJSI_SD_EEES1F_S1H_EEENSB_IJNSB_IJSD_SY_EEES1M_NSB_IJSY_S1J_EEEEEEEEEEvEEEENS_8epilogue10collective6detail29Sm90TmaWarpSpecializedAdapterINS24_15DefaultEpilogueISN_NSB_IJlNSB_IJSD_lllEEESY_EEES29_NS23_6thread17LinearCombinationISN_Li1EffLNS2A_9ScaleType4KindE0ELNS_15FloatRoundStyleE2ESN_EENS_4gemm15EpilogueDefaultEEEEEvvEEEEvNT_6ParamsE)
        /*0008*/ 	.word	0x000000aa


	//----- nvinfo : EIATTR_FRAME_SIZE
	.align		4
.L_12:
        /*000c*/ 	.byte	0x04, 0x11
        /*000e*/ 	.short	(.L_14 - .L_13)
	.align		4
.L_13:
        /*0010*/ 	.word	index@(_ZN7cutlass13device_kernelINS_4conv6kernel13ConvUniversalINS1_16ConvProblemShapeILNS1_8OperatorE2ELi3EEENS1_10collective14CollectiveConvINS1_46MainloopSm90TmaGmmaWarpSpecializedImplicitGemmILS5_2ELi11ELi3EN4cute5tupleIJNSA_1CILi1EEESD_SD_EEENS1_36KernelImplicitTmaWarpSpecializedSm90ELi1EEENSB_IJNSC_ILi256EEENSB_IJNSC_ILi64EEEEEENSB_IJNSC_ILi32EEEEEEEEENS_6half_tESN_NSA_8TiledMMAINSA_8MMA_AtomIJNSA_4SM904GMMA25MMA_64x64x16_F32F16F16_SSILNSR_5MajorE1ELST_1ELNSR_7ScaleInE1ELSU_1EEEEEENSA_6LayoutISE_NSB_IJNSC_ILi0EEESY_SY_EEEEENSB_IJNSA_10UnderscoreES11_S11_EEEEENS7_6detail26Sm90ImplicitGemmTileTraitsINSA_13SM90_TMA_LOADENSA_14ComposedLayoutINSA_7SwizzleILi3ELi4ELi3EEENSA_18smem_ptr_flag_bitsILi16EEENSX_INSB_IJNSB_IJSI_NSC_ILi4EEEEEENSB_IJNSC_ILi8EEES1C_EEENSB_IJSD_NSC_ILi11EEEEEEEEENSB_IJNSB_IJSD_NSC_ILi2048EEEEEENSB_IJSI_NSC_ILi512EEEEEENSB_IJSY_NSC_ILi8192EEEEEEEEEEEEEvEENS15_INSA_20SM90_TMA_LOAD_IM2COLENS17_IS19_S1B_NSX_INSB_IJNSB_IJSI_SD_EEES1F_S1H_EEENSB_IJNSB_IJSD_SY_EEES1M_NSB_IJSY_S1J_EEEEEEEEEEvEEEENS_8epilogue10collective6detail29Sm90TmaWarpSpecializedAdapterINS24_15DefaultEpilogueISN_NSB_IJlNSB_IJSD_lllEEESY_EEES29_NS23_6thread17LinearCombinationISN_Li1EffLNS2A_9ScaleType4KindE0ELNS_15FloatRoundStyleE2ESN_EENS_4gemm15EpilogueDefaultEEEEEvvEEEEvNT_6ParamsE)
        /*0014*/ 	.word	0x00000000


	//----- nvinfo : EIATTR_MIN_STACK_SIZE
	.align		4
.L_14:
        /*0018*/ 	.byte	0x04, 0x12
        /*001a*/ 	.short	(.L_16 - .L_15)
	.align		4
.L_15:
        /*001c*/ 	.word	index@(_ZN7cutlass13device_kernelINS_4conv6kernel13ConvUniversalINS1_16ConvProblemShapeILNS1_8OperatorE2ELi3EEENS1_10collective14CollectiveConvINS1_46MainloopSm90TmaGmmaWarpSpecializedImplicitGemmILS5_2ELi11ELi3EN4cute5tupleIJNSA_1CILi1EEESD_SD_EEENS1_36KernelImplicitTmaWarpSpecializedSm90ELi1EEENSB_IJNSC_ILi256EEENSB_IJNSC_ILi64EEEEEENSB_IJNSC_ILi32EEEEEEEEENS_6half_tESN_NSA_8TiledMMAINSA_8MMA_AtomIJNSA_4SM904GMMA25MMA_64x64x16_F32F16F16_SSILNSR_5MajorE1ELST_1ELNSR_7ScaleInE1ELSU_1EEEEEENSA_6LayoutISE_NSB_IJNSC_ILi0EEESY_SY_EEEEENSB_IJNSA_10UnderscoreES11_S11_EEEEENS7_6detail26Sm90ImplicitGemmTileTraitsINSA_13SM90_TMA_LOADENSA_14ComposedLayoutINSA_7SwizzleILi3ELi4ELi3EEENSA_18smem_ptr_flag_bitsILi16EEENSX_INSB_IJNSB_IJSI_NSC_ILi4EEEEEENSB_IJNSC_ILi8EEES1C_EEENSB_IJSD_NSC_ILi11EEEEEEEEENSB_IJNSB_IJSD_NSC_ILi2048EEEEEENSB_IJSI_NSC_ILi512EEEEEENSB_IJSY_NSC_ILi8192EEEEEEEEEEEEEvEENS15_INSA_20SM90_TMA_LOAD_IM2COLENS17_IS19_S1B_NSX_INSB_IJNSB_IJSI_SD_EEES1F_S1H_EEENSB_IJNSB_IJSD_SY_EEES1M_NSB_IJSY_S1J_EEEEEEEEEEvEEEENS_8epilogue10collective6detail29Sm90TmaWarpSpecializedAdapterINS24_15DefaultEpilogueISN_NSB_IJlNSB_IJSD_lllEEESY_EEES29_NS23_6thread17LinearCombinationISN_Li1EffLNS2A_9ScaleType4KindE0ELNS_15FloatRoundStyleE2ESN_EENS_4gemm15EpilogueDefaultEEEEEvvEEEEvNT_6ParamsE)
        /*0020*/ 	.word	0x00000000
.L_16:


//--------------------- .nv.compat                --------------------------
	.section	.nv.compat,"",@"SHT_CUDA_COMPAT_INFO"
	.align	4
        /*0000*/ 	.byte	0x02, 0x09, 0x01, 0x00, 0x02, 0x02, 0x04, 0x00, 0x02, 0x05, 0x05, 0x00, 0x03, 0x07, 0x01, 0x01
        /*0010*/ 	.byte	0x02, 0x03, 0x01, 0x00, 0x02, 0x06, 0x01, 0x00, 0x04, 0x0b, 0x08, 0x00, 0x00, 0x00, 0x00, 0x00
        /*0020*/ 	.byte	0x00, 0x00, 0x00, 0x00


//--------------------- .nv.info._ZN7cutlass13device_kernelINS_4conv6kernel13ConvUniversalINS1_16ConvProblemShapeILNS1_8OperatorE2ELi3EEENS1_10collective14CollectiveConvINS1_46MainloopSm90TmaGmmaWarpSpecializedImplicitGemmILS5_2ELi11ELi3EN4cute5tupleIJNSA_1CILi1EEESD_SD_EEENS1_36KernelImplicitTmaWarpSpecializedSm90ELi1EEENSB_IJNSC_ILi256EEENSB_IJNSC_ILi64EEEEEENSB_IJNSC_ILi32EEEEEEEEENS_6half_tESN_NSA_8TiledMMAINSA_8MMA_AtomIJNSA_4SM904GMMA25MMA_64x64x16_F32F16F16_SSILNSR_5MajorE1ELST_1ELNSR_7ScaleInE1ELSU_1EEEEEENSA_6LayoutISE_NSB_IJNSC_ILi0EEESY_SY_EEEEENSB_IJNSA_10UnderscoreES11_S11_EEEEENS7_6detail26Sm90ImplicitGemmTileTraitsINSA_13SM90_TMA_LOADENSA_14ComposedLayoutINSA_7SwizzleILi3ELi4ELi3EEENSA_18smem_ptr_flag_bitsILi16EEENSX_INSB_IJNSB_IJSI_NSC_ILi4EEEEEENSB_IJNSC_ILi8EEES1C_EEENSB_IJSD_NSC_ILi11EEEEEEEEENSB_IJNSB_IJSD_NSC_ILi2048EEEEEENSB_IJSI_NSC_ILi512EEEEEENSB_IJSY_NSC_ILi8192EEEEEEEEEEEEEvEENS15_INSA_20SM90_TMA_LOAD_IM2COLENS17_IS19_S1B_NSX_INSB_IJNSB_IJSI_SD_EEES1F_S1H_EEENSB_IJNSB_IJSD_SY_EEES1M_NSB_IJSY_S1J_EEEEEEEEEEvEEEENS_8epilogue10collective6detail29Sm90TmaWarpSpecializedAdapterINS24_15DefaultEpilogueISN_NSB_IJlNSB_IJSD_lllEEESY_EEES29_NS23_6thread17LinearCombinationISN_Li1EffLNS2A_9ScaleType4KindE0ELNS_15FloatRoundStyleE2ESN_EENS_4gemm15EpilogueDefaultEEEEEvvEEEEvNT_6ParamsE --------------------------
	.section	.nv.info._ZN7cutlass13device_kernelINS_4conv6kernel13ConvUniversalINS1_16ConvProblemShapeILNS1_8OperatorE2ELi3EEENS1_10collective14CollectiveConvINS1_46MainloopSm90TmaGmmaWarpSpecializedImplicitGemmILS5_2ELi11ELi3EN4cute5tupleIJNSA_1CILi1EEESD_SD_EEENS1_36KernelImplicitTmaWarpSpecializedSm90ELi1EEENSB_IJNSC_ILi256EEENSB_IJNSC_ILi64EEEEEENSB_IJNSC_ILi32EEEEEEEEENS_6half_tESN_NSA_8TiledMMAINSA_8MMA_AtomIJNSA_4SM904GMMA25MMA_64x64x16_F32F16F16_SSILNSR_5MajorE1ELST_1ELNSR_7ScaleInE1ELSU_1EEEEEENSA_6LayoutISE_NSB_IJNSC_ILi0EEESY_SY_EEEEENSB_IJNSA_10UnderscoreES11_S11_EEEEENS7_6detail26Sm90ImplicitGemmTileTraitsINSA_13SM90_TMA_LOADENSA_14ComposedLayoutINSA_7SwizzleILi3ELi4ELi3EEENSA_18smem_ptr_flag_bitsILi16EEENSX_INSB_IJNSB_IJSI_NSC_ILi4EEEEEENSB_IJNSC_ILi8EEES1C_EEENSB_IJSD_NSC_ILi11EEEEEEEEENSB_IJNSB_IJSD_NSC_ILi2048EEEEEENSB_IJSI_NSC_ILi512EEEEEENSB_IJSY_NSC_ILi8192EEEEEEEEEEEEEvEENS15_INSA_20SM90_TMA_LOAD_IM2COLENS17_IS19_S1B_NSX_INSB_IJNSB_IJSI_SD_EEES1F_S1H_EEENSB_IJNSB_IJSD_SY_EEES1M_NSB_IJSY_S1J_EEEEEEEEEEvEEEENS_8epilogue10collective6detail29Sm90TmaWarpSpecializedAdapterINS24_15DefaultEpilogueISN_NSB_IJlNSB_IJSD_lllEEESY_EEES29_NS23_6thread17LinearCombinationISN_Li1EffLNS2A_9ScaleType4KindE0ELNS_15FloatRoundStyleE2ESN_EENS_4gemm15EpilogueDefaultEEEEEvvEEEEvNT_6ParamsE,"",@"SHT_CUDA_INFO"
	.sectionflags	@""
	.align	4


	//----- nvinfo : EIATTR_CUDA_API_VERSION
	.align		4
        /*0000*/ 	.byte	0x04, 0x37
        /*0002*/ 	.short	(.L_18 - .L_17)
.L_17:
        /*0004*/ 	.word	0x00000082


	//----- nvinfo : EIATTR_KPARAM_INFO
	.align		4
.L_18:
        /*0008*/ 	.byte	0x04, 0x17
        /*000a*/ 	.short	(.L_20 - .L_19)
.L_19:
        /*000c*/ 	.word	0x00000000
        /*0010*/ 	.short	0x0000
        /*0012*/ 	.short	0x0070
        /*0014*/ 	.byte	0x00, 0xf0, 0x01, 0x10


	//----- nvinfo : EIATTR_SPARSE_MMA_MASK
	.align		4
.L_20:
        /*0018*/ 	.byte	0x03, 0x50
        /*001a*/ 	.short	0x0000


	//----- nvinfo : EIATTR_MAXREG_COUNT
	.align		4
        /*001c*/ 	.byte	0x03, 0x1b
        /*001e*/ 	.short	0x00ff


	//----- nvinfo : EIATTR_NUM_BARRIERS
	.align		4
        /*0020*/ 	.byte	0x02, 0x4c
        /*0022*/ 	.byte	0x01
	.zero		1


	//----- nvinfo : EIATTR_MERCURY_ISA_VERSION
	.align		4
        /*0024*/ 	.byte	0x03, 0x5f
        /*0026*/ 	.short	0x0101


	//----- nvinfo : EIATTR_COOP_GROUP_MASK_REGIDS
	.align		4
        /*0028*/ 	.byte	0x04, 0x29
        /*002a*/ 	.short	(.L_22 - .L_21)


	//   ....[0]....
.L_21:
        /*002c*/ 	.word	0xffffffff


	//   ....[1]....
        /*0030*/ 	.word	0xffffffff


	//   ....[2]....
        /*0034*/ 	.word	0xffffffff


	//----- nvinfo : EIATTR_COOP_GROUP_INSTR_OFFSETS
	.align		4
.L_22:
        /*0038*/ 	.byte	0x04, 0x28
        /*003a*/ 	.short	(.L_24 - .L_23)


	//   ....[0]....
.L_23:
        /*003c*/ 	.word	0x00000060


	//   ....[1]....
        /*0040*/ 	.word	0x00000070


	//   ....[2]....
        /*0044*/ 	.word	0x00000130


	//----- nvinfo : EIATTR_MBARRIER_INSTR_OFFSETS
	.align		4
.L_24:
        /*0048*/ 	.byte	0x04, 0x39
        /*004a*/ 	.short	(.L_26 - .L_25)


	//   ....[0]....
.L_25:
        /*004c*/ 	.word	0x00000270
        /*0050*/ 	.word	0x000000ff
        /*0054*/ 	.word	0x00037000
        /*0058*/ 	.short	0x0100
        /*005a*/ 	.byte	0x08
	.zero		1


	//   ....[1]....
        /*005c*/ 	.word	0x00000280
        /*0060*/ 	.word	0x000000ff
        /*0064*/ 	.word	0x00037058
        /*0068*/ 	.short	0x0100
        /*006a*/ 	.byte	0x08
	.zero		1


	//   ....[2]....
        /*006c*/ 	.word	0x00000290
        /*0070*/ 	.word	0x000000ff
        /*0074*/ 	.word	0x00037008
        /*0078*/ 	.short	0x0100
        /*007a*/ 	.byte	0x08
	.zero		1


	//   ....[3]....
        /*007c*/ 	.word	0x000002a0
        /*0080*/ 	.word	0x000000ff
        /*0084*/ 	.word	0x00037060
        /*0088*/ 	.short	0x0100
        /*008a*/ 	.byte	0x08
	.zero		1


	//   ....[4]....
        /*008c*/ 	.word	0x000002b0
        /*0090*/ 	.word	0x000000ff
        /*0094*/ 	.word	0x00037010
        /*0098*/ 	.short	0x0100
        /*009a*/ 	.byte	0x08
	.zero		1


	//   ....[5]....
        /*009c*/ 	.word	0x000002c0
        /*00a0*/ 	.word	0x000000ff
        /*00a4*/ 	.word	0x00037068
        /*00a8*/ 	.short	0x0100
        /*00aa*/ 	.byte	0x08
	.zero		1


	//   ....[6]....
        /*00ac*/ 	.word	0x000002d0
        /*00b0*/ 	.word	0x000000ff
        /*00b4*/ 	.word	0x00037018
        /*00b8*/ 	.short	0x0100
        /*00ba*/ 	.byte	0x08
	.zero		1


	//   ....[7]....
        /*00bc*/ 	.word	0x000002e0
        /*00c0*/ 	.word	0x000000ff
        /*00c4*/ 	.word	0x00037070
        /*00c8*/ 	.short	0x0100
        /*00ca*/ 	.byte	0x08
	.zero		1


	//   ....[8]....
        /*00cc*/ 	.word	0x000002f0
        /*00d0*/ 	.word	0x000000ff
        /*00d4*/ 	.word	0x00037020
        /*00d8*/ 	.short	0x0100
        /*00da*/ 	.byte	0x08
	.zero		1


	//   ....[9]....
        /*00dc*/ 	.word	0x00000300
        /*00e0*/ 	.word	0x000000ff
        /*00e4*/ 	.word	0x00037078
        /*00e8*/ 	.short	0x0100
        /*00ea*/ 	.byte	0x08
	.zero		1


	//   ....[10]....
        /*00ec*/ 	.word	0x00000310
        /*00f0*/ 	.word	0x000000ff
        /*00f4*/ 	.word	0x00037028
        /*00f8*/ 	.short	0x0100
        /*00fa*/ 	.byte	0x08
	.zero		1


	//   ....[11]....
        /*00fc*/ 	.word	0x00000320
        /*0100*/ 	.word	0x000000ff
        /*0104*/ 	.word	0x00037080
        /*0108*/ 	.short	0x0100
        /*010a*/ 	.byte	0x08
	.zero		1


	//   ....[12]....
        /*010c*/ 	.word	0x00000330
        /*0110*/ 	.word	0x000000ff
        /*0114*/ 	.word	0x00037030
        /*0118*/ 	.short	0x0100
        /*011a*/ 	.byte	0x08
	.zero		1


	//   ....[13]....
        /*011c*/ 	.word	0x00000340
        /*0120*/ 	.word	0x000000ff
        /*0124*/ 	.word	0x00037088
        /*0128*/ 	.short	0x0100
        /*012a*/ 	.byte	0x08
	.zero		1


	//   ....[14]....
        /*012c*/ 	.word	0x00000350
        /*0130*/ 	.word	0x000000ff
        /*0134*/ 	.word	0x00037038
        /*0138*/ 	.short	0x0100
        /*013a*/ 	.byte	0x08
	.zero		1


	//   ....[15]....
        /*013c*/ 	.word	0x00000360
        /*0140*/ 	.word	0x000000ff
        /*0144*/ 	.word	0x00037090
        /*0148*/ 	.short	0x0100
        /*014a*/ 	.byte	0x08
	.zero		1


	//   ....[16]....
        /*014c*/ 	.word	0x00000370
        /*0150*/ 	.word	0x000000ff
        /*0154*/ 	.word	0x00037040
        /*0158*/ 	.short	0x0100
        /*015a*/ 	.byte	0x08
	.zero		1


	//   ....[17]....
        /*015c*/ 	.word	0x00000380
        /*0160*/ 	.word	0x000000ff
        /*0164*/ 	.word	0x00037098
        /*0168*/ 	.short	0x0100
        /*016a*/ 	.byte	0x08
	.zero		1


	//   ....[18]....
        /*016c*/ 	.word	0x00000390
        /*0170*/ 	.word	0x000000ff
        /*0174*/ 	.word	0x00037048
        /*0178*/ 	.short	0x0100
        /*017a*/ 	.byte	0x08
	.zero		1


	//   ....[19]....
        /*017c*/ 	.word	0x000003a0
        /*0180*/ 	.word	0x000000ff
        /*0184*/ 	.word	0x000370a0
        /*0188*/ 	.short	0x0100
        /*018a*/ 	.byte	0x08
	.zero		1


	//   ....[20]....
        /*018c*/ 	.word	0x000003b0
        /*0190*/ 	.word	0x000000ff
        /*0194*/ 	.word	0x00037050
        /*0198*/ 	.short	0x0100
        /*019a*/ 	.byte	0x08
	.zero		1


	//   ....[21]....
        /*019c*/ 	.word	0x000003c0
        /*01a0*/ 	.word	0x000000ff
        /*01a4*/ 	.word	0x000370a8
        /*01a8*/ 	.short	0x0100
        /*01aa*/ 	.byte	0x08
	.zero		1


	//   ....[22]....
        /*01ac*/ 	.word	0x00001200
        /*01b0*/ 	.word	0x0000000a
        /*01b4*/ 	.word	0x00037000
        /*01b8*/ 	.short	0x010a
        /*01ba*/ 	.byte	0x3f
	.zero		1


	//   ....[23]....
        /*01bc*/ 	.word	0x00001640
        /*01c0*/ 	.word	0x0000000c
        /*01c4*/ 	.word	0x00037000
        /*01c8*/ 	.short	0x010a
        /*01ca*/ 	.byte	0x3f
	.zero		1


	//   ....[24]....
        /*01cc*/ 	.word	0x00001940
        /*01d0*/ 	.word	0x000000ff
        /*01d4*/ 	.word	0x00000000
        /*01d8*/ 	.short	0x0101
        /*01da*/ 	.byte	0x07
	.zero		1


	//   ....[25]....
        /*01dc*/ 	.word	0x00001b30
        /*01e0*/ 	.word	0x0000000a
        /*01e4*/ 	.word	0x00000000
        /*01e8*/ 	.short	0x0101
        /*01ea*/ 	.byte	0x3f
	.zero		1


	//   ....[26]....
        /*01ec*/ 	.word	0x0000cb90
        /*01f0*/ 	.word	0x0000000c
        /*01f4*/ 	.word	0x00037058
        /*01f8*/ 	.short	0x010a
        /*01fa*/ 	.byte	0x3f
	.zero		1


	//   ....[27]....
        /*01fc*/ 	.word	0x0000d320
        /*0200*/ 	.word	0x00000002
        /*0204*/ 	.word	0x00000000
        /*0208*/ 	.short	0x010a
        /*020a*/ 	.byte	0x3f
	.zero		1


	//   ....[28]....
        /*020c*/ 	.word	0x0000d3d0
        /*0210*/ 	.word	0x00000000
        /*0214*/ 	.word	0x00000000
        /*0218*/ 	.short	0x010a
        /*021a*/ 	.byte	0x3f
	.zero		1


	//   ....[29]....
        /*021c*/ 	.word	0x0000d480
        /*0220*/ 	.word	0x00000000
        /*0224*/ 	.word	0x00000000
        /*0228*/ 	.short	0x010a
        /*022a*/ 	.byte	0x3f
	.zero		1


	//   ....[30]....
        /*022c*/ 	.word	0x0000d530
        /*0230*/ 	.word	0x00000000
        /*0234*/ 	.word	0x00000000
        /*0238*/ 	.short	0x010a
        /*023a*/ 	.byte	0x3f
	.zero		1


	//   ....[31]....
        /*023c*/ 	.word	0x0000d5e0
        /*0240*/ 	.word	0x00000000
        /*0244*/ 	.word	0x00000000
        /*0248*/ 	.short	0x010a
        /*024a*/ 	.byte	0x3f
	.zero		1


	//   ....[32]....
        /*024c*/ 	.word	0x0000d690
        /*0250*/ 	.word	0x00000000
        /*0254*/ 	.word	0x00000000
        /*0258*/ 	.short	0x010a
        /*025a*/ 	.byte	0x3f
	.zero		1


	//   ....[33]....
        /*025c*/ 	.word	0x0000d740
        /*0260*/ 	.word	0x00000000
        /*0264*/ 	.word	0x00000000
        /*0268*/ 	.short	0x010a
        /*026a*/ 	.byte	0x3f
	.zero		1


	//   ....[34]....
        /*026c*/ 	.word	0x0000d7f0
        /*0270*/ 	.word	0x00000000
        /*0274*/ 	.word	0x00000000
        /*0278*/ 	.short	0x010a
        /*027a*/ 	.byte	0x3f
	.zero		1


	//   ....[35]....
        /*027c*/ 	.word	0x0000d8a0
        /*0280*/ 	.word	0x00000000
        /*0284*/ 	.word	0x00000000
        /*0288*/ 	.short	0x010a
        /*028a*/ 	.byte	0x3f
	.zero		1


	//   ....[36]....
        /*028c*/ 	.word	0x0000d950
        /*0290*/ 	.word	0x00000000
        /*0294*/ 	.word	0x00000000
        /*0298*/ 	.short	0x010a
        /*029a*/ 	.byte	0x3f
	.zero		1


	//   ....[37]....
        /*029c*/ 	.word	0x0000da00
        /*02a0*/ 	.word	0x00000008
        /*02a4*/ 	.word	0x00000000
        /*02a8*/ 	.short	0x010a
        /*02aa*/ 	.byte	0x3f
	.zero		1


	//----- nvinfo : EIATTR_NUM_MBARRIERS
	.align		4
.L_26:
        /*02ac*/ 	.byte	0x03, 0x38
        /*02ae*/ 	.short	0x0016


	//----- nvinfo : EIATTR_EXIT_INSTR_OFFSETS
	.align		4
        /*02b0*/ 	.byte	0x04, 0x1c
        /*02b2*/ 	.short	(.L_28 - .L_27)


	//   ....[0]....
.L_27:
        /*02b4*/ 	.word	0x00000d30


	//   ....[1]....
        /*02b8*/ 	.word	0x00001cb0


	//   ....[2]....
        /*02bc*/ 	.word	0x00001d90


	//   ....[3]....
        /*02c0*/ 	.word	0x00001e70


	//   ....[4]....
        /*02c4*/ 	.word	0x00009550


	//   ....[5]....
        /*02c8*/ 	.word	0x00009590


	//   ....[6]....
        /*02cc*/ 	.word	0x0000c940


	//   ....[7]....
        /*02d0*/ 	.word	0x0000c980


	//   ....[8]....
        /*02d4*/ 	.word	0x0000c9a0


	//   ....[9]....
        /*02d8*/ 	.word	0x0000d210


	//   ....[10]....
        /*02dc*/ 	.word	0x0000da30


	//----- nvinfo : EIATTR_MAX_THREADS
	.align		4
.L_28:
        /*02e0*/ 	.byte	0x04, 0x05
        /*02e2*/ 	.short	(.L_30 - .L_29)
.L_29:
        /*02e4*/ 	.word	0x00000100
        /*02e8*/ 	.word	0x00000001
        /*02ec*/ 	.word	0x00000001


	//----- nvinfo : EIATTR_CRS_STACK_SIZE
	.align		4
.L_30:
        /*02f0*/ 	.byte	0x04, 0x1e
        /*02f2*/ 	.short	(.L_32 - .L_31)
.L_31:
        /*02f4*/ 	.word	0x00000000


	//----- nvinfo : EIATTR_CBANK_PARAM_SIZE
	.align		4
.L_32:
        /*02f8*/ 	.byte	0x03, 0x19
        /*02fa*/ 	.short	0x0470


	//----- nvinfo : EIATTR_PARAM_CBANK
	.align		4
        /*02fc*/ 	.byte	0x04, 0x0a
        /*02fe*/ 	.short	(.L_34 - .L_33)
	.align		4
.L_33:
        /*0300*/ 	.word	index@(.nv.constant0._ZN7cutlass13device_kernelINS_4conv6kernel13ConvUniversalINS1_16ConvProblemShapeILNS1_8OperatorE2ELi3EEENS1_10collective14CollectiveConvINS1_46MainloopSm90TmaGmmaWarpSpecializedImplicitGemmILS5_2ELi11ELi3EN4cute5tupleIJNSA_1CILi1EEESD_SD_EEENS1_36KernelImplicitTmaWarpSpecializedSm90ELi1EEENSB_IJNSC_ILi256EEENSB_IJNSC_ILi64EEEEEENSB_IJNSC_ILi32EEEEEEEEENS_6half_tESN_NSA_8TiledMMAINSA_8MMA_AtomIJNSA_4SM904GMMA25MMA_64x64x16_F32F16F16_SSILNSR_5MajorE1ELST_1ELNSR_7ScaleInE1ELSU_1EEEEEENSA_6LayoutISE_NSB_IJNSC_ILi0EEESY_SY_EEEEENSB_IJNSA_10UnderscoreES11_S11_EEEEENS7_6detail26Sm90ImplicitGemmTileTraitsINSA_13SM90_TMA_LOADENSA_14ComposedLayoutINSA_7SwizzleILi3ELi4ELi3EEENSA_18smem_ptr_flag_bitsILi16EEENSX_INSB_IJNSB_IJSI_NSC_ILi4EEEEEENSB_IJNSC_ILi8EEES1C_EEENSB_IJSD_NSC_ILi11EEEEEEEEENSB_IJNSB_IJSD_NSC_ILi2048EEEEEENSB_IJSI_NSC_ILi512EEEEEENSB_IJSY_NSC_ILi8192EEEEEEEEEEEEEvEENS15_INSA_20SM90_TMA_LOAD_IM2COLENS17_IS19_S1B_NSX_INSB_IJNSB_IJSI_SD_EEES1F_S1H_EEENSB_IJNSB_IJSD_SY_EEES1M_NSB_IJSY_S1J_EEEEEEEEEEvEEEENS_8epilogue10collective6detail29Sm90TmaWarpSpecializedAdapterINS24_15DefaultEpilogueISN_NSB_IJlNSB_IJSD_lllEEESY_EEES29_NS23_6thread17LinearCombinationISN_Li1EffLNS2A_9ScaleType4KindE0ELNS_15FloatRoundStyleE2ESN_EENS_4gemm15EpilogueDefaultEEEEEvvEEEEvNT_6ParamsE)
        /*0304*/ 	.short	0x0210
        /*0306*/ 	.short	0x0470


	//----- nvinfo : EIATTR_SW_WAR
	.align		4
.L_34:
        /*0308*/ 	.byte	0x04, 0x36
        /*030a*/ 	.short	(.L_36 - .L_35)
.L_35:
        /*030c*/ 	.word	0x00000008
.L_36:


//--------------------- .nv.callgraph             --------------------------
	.section	.nv.callgraph,"",@"SHT_CUDA_CALLGRAPH"
	.align	4
	.sectionentsize	8
	.align		4
        /*0000*/ 	.word	0x00000000
	.align		4
        /*0004*/ 	.word	0xffffffff
	.align		4
        /*0008*/ 	.word	0x00000000
	.align		4
        /*000c*/ 	.word	0xfffffffe
	.align		4
        /*0010*/ 	.word	0x00000000
	.align		4
        /*0014*/ 	.word	0xfffffffd
	.align		4
        /*0018*/ 	.word	0x00000000
	.align		4
        /*001c*/ 	.word	0xfffffffc


//--------------------- .nv.constant4             --------------------------
	.section	.nv.constant4,"a",@progbits
	.align	8
	.align		8
.nv.constant4:
        /*0000*/ 	.dword	_ZN39_INTERNAL_40b5ec64_4_k_cu_eca5b333_27924cuda3std3__45__cpo5beginE
	.align		8
        /*0008*/ 	.dword	_ZN39_INTERNAL_40b5ec64_4_k_cu_eca5b333_27924cuda3std3__45__cpo3endE
	.align		8
        /*0010*/ 	.dword	_ZN39_INTERNAL_40b5ec64_4_k_cu_eca5b333_27924cuda3std3__45__cpo6cbeginE
	.align		8
        /*0018*/ 	.dword	_ZN39_INTERNAL_40b5ec64_4_k_cu_eca5b333_27924cuda3std3__45__cpo4cendE
	.align		8
        /*0020*/ 	.dword	_ZN39_INTERNAL_40b5ec64_4_k_cu_eca5b333_27924cuda3std3__441_GLOBAL__N__40b5ec64_4_k_cu_eca5b333_27926ignoreE
	.align		8
        /*0028*/ 	.dword	_ZN39_INTERNAL_40b5ec64_4_k_cu_eca5b333_27924cuda3std3__419piecewise_constructE
	.align		8
        /*0030*/ 	.dword	_ZN39_INTERNAL_40b5ec64_4_k_cu_eca5b333_27924cuda3std3__48in_placeE
	.align		8
        /*0038*/ 	.dword	_ZN39_INTERNAL_40b5ec64_4_k_cu_eca5b333_27924cuda3std6ranges3__45__cpo4swapE
	.align		8
        /*0040*/ 	.dword	_ZN39_INTERNAL_40b5ec64_4_k_cu_eca5b333_27924cuda3std6ranges3__45__cpo9iter_moveE
	.align		8
        /*0048*/ 	.dword	_ZN39_INTERNAL_40b5ec64_4_k_cu_eca5b333_27924cute7productE
	.align		8
        /*0050*/ 	.dword	_ZN39_INTERNAL_40b5ec64_4_k_cu_eca5b333_27924cute1_E


//--------------------- .text._ZN7cutlass13device_kernelINS_4conv6kernel13ConvUniversalINS1_16ConvProblemShapeILNS1_8OperatorE2ELi3EEENS1_10collective14CollectiveConvINS1_46MainloopSm90TmaGmmaWarpSpecializedImplicitGemmILS5_2ELi11ELi3EN4cute5tupleIJNSA_1CILi1EEESD_SD_EEENS1_36KernelImplicitTmaWarpSpecializedSm90ELi1EEENSB_IJNSC_ILi256EEENSB_IJNSC_ILi64EEEEEENSB_IJNSC_ILi32EEEEEEEEENS_6half_tESN_NSA_8TiledMMAINSA_8MMA_AtomIJNSA_4SM904GMMA25MMA_64x64x16_F32F16F16_SSILNSR_5MajorE1ELST_1ELNSR_7ScaleInE1ELSU_1EEEEEENSA_6LayoutISE_NSB_IJNSC_ILi0EEESY_SY_EEEEENSB_IJNSA_10UnderscoreES11_S11_EEEEENS7_6detail26Sm90ImplicitGemmTileTraitsINSA_13SM90_TMA_LOADENSA_14ComposedLayoutINSA_7SwizzleILi3ELi4ELi3EEENSA_18smem_ptr_flag_bitsILi16EEENSX_INSB_IJNSB_IJSI_NSC_ILi4EEEEEENSB_IJNSC_ILi8EEES1C_EEENSB_IJSD_NSC_ILi11EEEEEEEEENSB_IJNSB_IJSD_NSC_ILi2048EEEEEENSB_IJSI_NSC_ILi512EEEEEENSB_IJSY_NSC_ILi8192EEEEEEEEEEEEEvEENS15_INSA_20SM90_TMA_LOAD_IM2COLENS17_IS19_S1B_NSX_INSB_IJNSB_IJSI_SD_EEES1F_S1H_EEENSB_IJNSB_IJSD_SY_EEES1M_NSB_IJSY_S1J_EEEEEEEEEEvEEEENS_8epilogue10collective6detail29Sm90TmaWarpSpecializedAdapterINS24_15DefaultEpilogueISN_NSB_IJlNSB_IJSD_lllEEESY_EEES29_NS23_6thread17LinearCombinationISN_Li1EffLNS2A_9ScaleType4KindE0ELNS_15FloatRoundStyleE2ESN_EENS_4gemm15EpilogueDefaultEEEEEvvEEEEvNT_6ParamsE --------------------------
	.section	.text._ZN7cutlass13device_kernelINS_4conv6kernel13ConvUniversalINS1_16ConvProblemShapeILNS1_8OperatorE2ELi3EEENS1_10collective14CollectiveConvINS1_46MainloopSm90TmaGmmaWarpSpecializedImplicitGemmILS5_2ELi11ELi3EN4cute5tupleIJNSA_1CILi1EEESD_SD_EEENS1_36KernelImplicitTmaWarpSpecializedSm90ELi1EEENSB_IJNSC_ILi256EEENSB_IJNSC_ILi64EEEEEENSB_IJNSC_ILi32EEEEEEEEENS_6half_tESN_NSA_8TiledMMAINSA_8MMA_AtomIJNSA_4SM904GMMA25MMA_64x64x16_F32F16F16_SSILNSR_5MajorE1ELST_1ELNSR_7ScaleInE1ELSU_1EEEEEENSA_6LayoutISE_NSB_IJNSC_ILi0EEESY_SY_EEEEENSB_IJNSA_10UnderscoreES11_S11_EEEEENS7_6detail26Sm90ImplicitGemmTileTraitsINSA_13SM90_TMA_LOADENSA_14ComposedLayoutINSA_7SwizzleILi3ELi4ELi3EEENSA_18smem_ptr_flag_bitsILi16EEENSX_INSB_IJNSB_IJSI_NSC_ILi4EEEEEENSB_IJNSC_ILi8EEES1C_EEENSB_IJSD_NSC_ILi11EEEEEEEEENSB_IJNSB_IJSD_NSC_ILi2048EEEEEENSB_IJSI_NSC_ILi512EEEEEENSB_IJSY_NSC_ILi8192EEEEEEEEEEEEEvEENS15_INSA_20SM90_TMA_LOAD_IM2COLENS17_IS19_S1B_NSX_INSB_IJNSB_IJSI_SD_EEES1F_S1H_EEENSB_IJNSB_IJSD_SY_EEES1M_NSB_IJSY_S1J_EEEEEEEEEEvEEEENS_8epilogue10collective6detail29Sm90TmaWarpSpecializedAdapterINS24_15DefaultEpilogueISN_NSB_IJlNSB_IJSD_lllEEESY_EEES29_NS23_6thread17LinearCombinationISN_Li1EffLNS2A_9ScaleType4KindE0ELNS_15FloatRoundStyleE2ESN_EENS_4gemm15EpilogueDefaultEEEEEvvEEEEvNT_6ParamsE,"ax",@progbits
	.align	128
.text._ZN7cutlass13device_kernelINS_4conv6kernel13ConvUniversalINS1_16ConvProblemShapeILNS1_8OperatorE2ELi3EEENS1_10collective14CollectiveConvINS1_46MainloopSm90TmaGmmaWarpSpecializedImplicitGemmILS5_2ELi11ELi3EN4cute5tupleIJNSA_1CILi1EEESD_SD_EEENS1_36KernelImplicitTmaWarpSpecializedSm90ELi1EEENSB_IJNSC_ILi256EEENSB_IJNSC_ILi64EEEEEENSB_IJNSC_ILi32EEEEEEEEENS_6half_tESN_NSA_8TiledMMAINSA_8MMA_AtomIJNSA_4SM904GMMA25MMA_64x64x16_F32F16F16_SSILNSR_5MajorE1ELST_1ELNSR_7ScaleInE1ELSU_1EEEEEENSA_6LayoutISE_NSB_IJNSC_ILi0EEESY_SY_EEEEENSB_IJNSA_10UnderscoreES11_S11_EEEEENS7_6detail26Sm90ImplicitGemmTileTraitsINSA_13SM90_TMA_LOADENSA_14ComposedLayoutINSA_7SwizzleILi3ELi4ELi3EEENSA_18smem_ptr_flag_bitsILi16EEENSX_INSB_IJNSB_IJSI_NSC_ILi4EEEEEENSB_IJNSC_ILi8EEES1C_EEENSB_IJSD_NSC_ILi11EEEEEEEEENSB_IJNSB_IJSD_NSC_ILi2048EEEEEENSB_IJSI_NSC_ILi512EEEEEENSB_IJSY_NSC_ILi8192EEEEEEEEEEEEEvEENS15_INSA_20SM90_TMA_LOAD_IM2COLENS17_IS19_S1B_NSX_INSB_IJNSB_IJSI_SD_EEES1F_S1H_EEENSB_IJNSB_IJSD_SY_EEES1M_NSB_IJSY_S1J_EEEEEEEEEEvEEEENS_8epilogue10collective6detail29Sm90TmaWarpSpecializedAdapterINS24_15DefaultEpilogueISN_NSB_IJlNSB_IJSD_lllEEESY_EEES29_NS23_6thread17LinearCombinationISN_Li1EffLNS2A_9ScaleType4KindE0ELNS_15FloatRoundStyleE2ESN_EENS_4gemm15EpilogueDefaultEEEEEvvEEEEvNT_6ParamsE:
        .type           _ZN7cutlass13device_kernelINS_4conv6kernel13ConvUniversalINS1_16ConvProblemShapeILNS1_8OperatorE2ELi3EEENS1_10collective14CollectiveConvINS1_46MainloopSm90TmaGmmaWarpSpecializedImplicitGemmILS5_2ELi11ELi3EN4cute5tupleIJNSA_1CILi1EEESD_SD_EEENS1_36KernelImplicitTmaWarpSpecializedSm90ELi1EEENSB_IJNSC_ILi256EEENSB_IJNSC_ILi64EEEEEENSB_IJNSC_ILi32EEEEEEEEENS_6half_tESN_NSA_8TiledMMAINSA_8MMA_AtomIJNSA_4SM904GMMA25MMA_64x64x16_F32F16F16_SSILNSR_5MajorE1ELST_1ELNSR_7ScaleInE1ELSU_1EEEEEENSA_6LayoutISE_NSB_IJNSC_ILi0EEESY_SY_EEEEENSB_IJNSA_10UnderscoreES11_S11_EEEEENS7_6detail26Sm90ImplicitGemmTileTraitsINSA_13SM90_TMA_LOADENSA_14ComposedLayoutINSA_7SwizzleILi3ELi4ELi3EEENSA_18smem_ptr_flag_bitsILi16EEENSX_INSB_IJNSB_IJSI_NSC_ILi4EEEEEENSB_IJNSC_ILi8EEES1C_EEENSB_IJSD_NSC_ILi11EEEEEEEEENSB_IJNSB_IJSD_NSC_ILi2048EEEEEENSB_IJSI_NSC_ILi512EEEEEENSB_IJSY_NSC_ILi8192EEEEEEEEEEEEEvEENS15_INSA_20SM90_TMA_LOAD_IM2COLENS17_IS19_S1B_NSX_INSB_IJNSB_IJSI_SD_EEES1F_S1H_EEENSB_IJNSB_IJSD_SY_EEES1M_NSB_IJSY_S1J_EEEEEEEEEEvEEEENS_8epilogue10collective6detail29Sm90TmaWarpSpecializedAdapterINS24_15DefaultEpilogueISN_NSB_IJlNSB_IJSD_lllEEESY_EEES29_NS23_6thread17LinearCombinationISN_Li1EffLNS2A_9ScaleType4KindE0ELNS_15FloatRoundStyleE2ESN_EENS_4gemm15EpilogueDefaultEEEEEvvEEEEvNT_6ParamsE,@function
        .size           _ZN7cutlass13device_kernelINS_4conv6kernel13ConvUniversalINS1_16ConvProblemShapeILNS1_8OperatorE2ELi3EEENS1_10collective14CollectiveConvINS1_46MainloopSm90TmaGmmaWarpSpecializedImplicitGemmILS5_2ELi11ELi3EN4cute5tupleIJNSA_1CILi1EEESD_SD_EEENS1_36KernelImplicitTmaWarpSpecializedSm90ELi1EEENSB_IJNSC_ILi256EEENSB_IJNSC_ILi64EEEEEENSB_IJNSC_ILi32EEEEEEEEENS_6half_tESN_NSA_8TiledMMAINSA_8MMA_AtomIJNSA_4SM904GMMA25MMA_64x64x16_F32F16F16_SSILNSR_5MajorE1ELST_1ELNSR_7ScaleInE1ELSU_1EEEEEENSA_6LayoutISE_NSB_IJNSC_ILi0EEESY_SY_EEEEENSB_IJNSA_10UnderscoreES11_S11_EEEEENS7_6detail26Sm90ImplicitGemmTileTraitsINSA_13SM90_TMA_LOADENSA_14ComposedLayoutINSA_7SwizzleILi3ELi4ELi3EEENSA_18smem_ptr_flag_bitsILi16EEENSX_INSB_IJNSB_IJSI_NSC_ILi4EEEEEENSB_IJNSC_ILi8EEES1C_EEENSB_IJSD_NSC_ILi11EEEEEEEEENSB_IJNSB_IJSD_NSC_ILi2048EEEEEENSB_IJSI_NSC_ILi512EEEEEENSB_IJSY_NSC_ILi8192EEEEEEEEEEEEEvEENS15_INSA_20SM90_TMA_LOAD_IM2COLENS17_IS19_S1B_NSX_INSB_IJNSB_IJSI_SD_EEES1F_S1H_EEENSB_IJNSB_IJSD_SY_EEES1M_NSB_IJSY_S1J_EEEEEEEEEEvEEEENS_8epilogue10collective6detail29Sm90TmaWarpSpecializedAdapterINS24_15DefaultEpilogueISN_NSB_IJlNSB_IJSD_lllEEESY_EEES29_NS23_6thread17LinearCombinationISN_Li1EffLNS2A_9ScaleType4KindE0ELNS_15FloatRoundStyleE2ESN_EENS_4gemm15EpilogueDefaultEEEEEvvEEEEvNT_6ParamsE,(.L_x_261 - _ZN7cutlass13device_kernelINS_4conv6kernel13ConvUniversalINS1_16ConvProblemShapeILNS1_8OperatorE2ELi3EEENS1_10collective14CollectiveConvINS1_46MainloopSm90TmaGmmaWarpSpecializedImplicitGemmILS5_2ELi11ELi3EN4cute5tupleIJNSA_1CILi1EEESD_SD_EEENS1_36KernelImplicitTmaWarpSpecializedSm90ELi1EEENSB_IJNSC_ILi256EEENSB_IJNSC_ILi64EEEEEENSB_IJNSC_ILi32EEEEEEEEENS_6half_tESN_NSA_8TiledMMAINSA_8MMA_AtomIJNSA_4SM904GMMA25MMA_64x64x16_F32F16F16_SSILNSR_5MajorE1ELST_1ELNSR_7ScaleInE1ELSU_1EEEEEENSA_6LayoutISE_NSB_IJNSC_ILi0EEESY_SY_EEEEENSB_IJNSA_10UnderscoreES11_S11_EEEEENS7_6detail26Sm90ImplicitGemmTileTraitsINSA_13SM90_TMA_LOADENSA_14ComposedLayoutINSA_7SwizzleILi3ELi4ELi3EEENSA_18smem_ptr_flag_bitsILi16EEENSX_INSB_IJNSB_IJSI_NSC_ILi4EEEEEENSB_IJNSC_ILi8EEES1C_EEENSB_IJSD_NSC_ILi11EEEEEEEEENSB_IJNSB_IJSD_NSC_ILi2048EEEEEENSB_IJSI_NSC_ILi512EEEEEENSB_IJSY_NSC_ILi8192EEEEEEEEEEEEEvEENS15_INSA_20SM90_TMA_LOAD_IM2COLENS17_IS19_S1B_NSX_INSB_IJNSB_IJSI_SD_EEES1F_S1H_EEENSB_IJNSB_IJSD_SY_EEES1M_NSB_IJSY_S1J_EEEEEEEEEEvEEEENS_8epilogue10collective6detail29Sm90TmaWarpSpecializedAdapterINS24_15DefaultEpilogueISN_NSB_IJlNSB_IJSD_lllEEESY_EEES29_NS23_6thread17LinearCombinationISN_Li1EffLNS2A_9ScaleType4KindE0ELNS_15FloatRoundStyleE2ESN_EENS_4gemm15EpilogueDefaultEEEEEvvEEEEvNT_6ParamsE)
        .other          _ZN7cutlass13device_kernelINS_4conv6kernel13ConvUniversalINS1_16ConvProblemShapeILNS1_8OperatorE2ELi3EEENS1_10collective14CollectiveConvINS1_46MainloopSm90TmaGmmaWarpSpecializedImplicitGemmILS5_2ELi11ELi3EN4cute5tupleIJNSA_1CILi1EEESD_SD_EEENS1_36KernelImplicitTmaWarpSpecializedSm90ELi1EEENSB_IJNSC_ILi256EEENSB_IJNSC_ILi64EEEEEENSB_IJNSC_ILi32EEEEEEEEENS_6half_tESN_NSA_8TiledMMAINSA_8MMA_AtomIJNSA_4SM904GMMA25MMA_64x64x16_F32F16F16_SSILNSR_5MajorE1ELST_1ELNSR_7ScaleInE1ELSU_1EEEEEENSA_6LayoutISE_NSB_IJNSC_ILi0EEESY_SY_EEEEENSB_IJNSA_10UnderscoreES11_S11_EEEEENS7_6detail26Sm90ImplicitGemmTileTraitsINSA_13SM90_TMA_LOADENSA_14ComposedLayoutINSA_7SwizzleILi3ELi4ELi3EEENSA_18smem_ptr_flag_bitsILi16EEENSX_INSB_IJNSB_IJSI_NSC_ILi4EEEEEENSB_IJNSC_ILi8EEES1C_EEENSB_IJSD_NSC_ILi11EEEEEEEEENSB_IJNSB_IJSD_NSC_ILi2048EEEEEENSB_IJSI_NSC_ILi512EEEEEENSB_IJSY_NSC_ILi8192EEEEEEEEEEEEEvEENS15_INSA_20SM90_TMA_LOAD_IM2COLENS17_IS19_S1B_NSX_INSB_IJNSB_IJSI_SD_EEES1F_S1H_EEENSB_IJNSB_IJSD_SY_EEES1M_NSB_IJSY_S1J_EEEEEEEEEEvEEEENS_8epilogue10collective6detail29Sm90TmaWarpSpecializedAdapterINS24_15DefaultEpilogueISN_NSB_IJlNSB_IJSD_lllEEESY_EEES29_NS23_6thread17LinearCombinationISN_Li1EffLNS2A_9ScaleType4KindE0ELNS_15FloatRoundStyleE2ESN_EENS_4gemm15EpilogueDefaultEEEEEvvEEEEvNT_6ParamsE,@"STO_CUDA_ENTRY STV_DEFAULT"
_ZN7cutlass13device_kernelINS_4conv6kernel13ConvUniversalINS1_16ConvProblemShapeILNS1_8OperatorE2ELi3EEENS1_10collective14CollectiveConvINS1_46MainloopSm90TmaGmmaWarpSpecializedImplicitGemmILS5_2ELi11ELi3EN4cute5tupleIJNSA_1CILi1EEESD_SD_EEENS1_36KernelImplicitTmaWarpSpecializedSm90ELi1EEENSB_IJNSC_ILi256EEENSB_IJNSC_ILi64EEEEEENSB_IJNSC_ILi32EEEEEEEEENS_6half_tESN_NSA_8TiledMMAINSA_8MMA_AtomIJNSA_4SM904GMMA25MMA_64x64x16_F32F16F16_SSILNSR_5MajorE1ELST_1ELNSR_7ScaleInE1ELSU_1EEEEEENSA_6LayoutISE_NSB_IJNSC_ILi0EEESY_SY_EEEEENSB_IJNSA_10UnderscoreES11_S11_EEEEENS7_6detail26Sm90ImplicitGemmTileTraitsINSA_13SM90_TMA_LOADENSA_14ComposedLayoutINSA_7SwizzleILi3ELi4ELi3EEENSA_18smem_ptr_flag_bitsILi16EEENSX_INSB_IJNSB_IJSI_NSC_ILi4EEEEEENSB_IJNSC_ILi8EEES1C_EEENSB_IJSD_NSC_ILi11EEEEEEEEENSB_IJNSB_IJSD_NSC_ILi2048EEEEEENSB_IJSI_NSC_ILi512EEEEEENSB_IJSY_NSC_ILi8192EEEEEEEEEEEEEvEENS15_INSA_20SM90_TMA_LOAD_IM2COLENS17_IS19_S1B_NSX_INSB_IJNSB_IJSI_SD_EEES1F_S1H_EEENSB_IJNSB_IJSD_SY_EEES1M_NSB_IJSY_S1J_EEEEEEEEEEvEEEENS_8epilogue10collective6detail29Sm90TmaWarpSpecializedAdapterINS24_15DefaultEpilogueISN_NSB_IJlNSB_IJSD_lllEEESY_EEES29_NS23_6thread17LinearCombinationISN_Li1EffLNS2A_9ScaleType4KindE0ELNS_15FloatRoundStyleE2ESN_EENS_4gemm15EpilogueDefaultEEEEEvvEEEEvNT_6ParamsE:
[----:B------:R-:W-:Y:S01]  /*0000*/  LDC R1, c[0x0][0x28] ;  /* 0x00000a00ff017b82 */ /* 0x000fe20000000800 */
[----:B------:R-:W0:Y:S01]  /*0010*/  S2R R13, SR_TID.X ;  /* 0x00000000000d7919 */ /* 0x000e220000002100 */
[----:B------:R-:W-:Y:S01]  /*0020*/  ELECT P0, URZ, PT ;  /* 0x00000000003f782f */ /* 0x000fe20003800000 */
[----:B------:R-:W-:Y:S01]  /*0030*/  BSSY B0, `(.L_x_0) ;  /* 0x000000f000007945 */ /* 0x000fe20003800000 */
[--C-:B0-----:R-:W-:Y:S02]  /*0040*/  SHF.R.U32.HI R0, RZ, 0x5, R13.reuse ;  /* 0x00000005ff007819 */ /* 0x101fe4000001160d */
[----:B------:R-:W-:-:S03]  /*0050*/  SHF.R.U32.HI R3, RZ, 0x7, R13 ;  /* 0x00000007ff037819 */ /* 0x000fc6000001160d */
[----:B------:R-:W0:Y:S04]  /*0060*/  SHFL.IDX PT, R2, R0, RZ, 0x1f ;  /* 0x00001fff00027589 */ /* 0x000e2800000e0000 */
[----:B------:R1:W2:Y:S01]  /*0070*/  SHFL.IDX PT, R11, R3, RZ, 0x1f ;  /* 0x00001fff030b7589 */ /* 0x0002a200000e0000 */
[----:B0-----:R-:W-:-:S13]  /*0080*/  ISETP.NE.OR P0, PT, R2, RZ, !P0 ;  /* 0x000000ff0200720c */ /* 0x001fda0004705670 */
[----:B-12---:R-:W-:Y:S05]  /*0090*/  @P0 BRA `(.L_x_1) ;  /* 0x0000000000200947 */ /* 0x006fea0003800000 */
[----:B------:R-:W-:Y:S02]  /*00a0*/  ULDC.64 UR4, c[0x0][0x198] ;  /* 0x0000660000047ab9 */ /* 0x000fe40000000a00 */
[----:B------:R-:W-:Y:S02]  /*00b0*/  UIADD3 UR6, UP0, UR4, 0xf0, URZ ;  /* 0x000000f004067890 */ /* 0x000fe4000ff1e03f */
[----:B------:R-:W-:Y:S02]  /*00c0*/  UIADD3 UR4, UP1, UR4, 0x1f0, URZ ;  /* 0x000001f004047890 */ /* 0x000fe4000ff3e03f */
[----:B------:R-:W-:Y:S02]  /*00d0*/  UIADD3.X UR7, URZ, UR5, URZ, UP0, !UPT ;  /* 0x000000053f077290 */ /* 0x000fe400087fe43f */
[----:B------:R-:W-:-:S07]  /*00e0*/  UIADD3.X UR5, URZ, UR5, URZ, UP1, !UPT ;  /* 0x000000053f057290 */ /* 0x000fce0008ffe43f */
[----:B------:R0:W-:Y:S02]  /*00f0*/  UTMACCTL.PF [UR6] ;  /* 0x00000000060079b9 */ /* 0x0001e40008040000 */
[----:B------:R0:W-:Y:S02]  /*0100*/  UTMACCTL.PF [UR4] ;  /* 0x00000000040079b9 */ /* 0x0001e40008040000 */
[----:B0-----:R-:W-:Y:S01]  /*0110*/  NOP ;  /* 0x0000000000007918 */ /* 0x001fe20000000000 */
.L_x_1:
[----:B------:R-:W-:Y:S05]  /*0120*/  BSYNC B0 ;  /* 0x0000000000007941 */ /* 0x000fea0003800000 */
.L_x_0:
[----:B------:R-:W0:Y:S01]  /*0130*/  SHFL.IDX PT, R0, R0, RZ, 0x1f ;  /* 0x00001fff00007589 */ /* 0x000e2200000e0000 */
[----:B------:R-:W-:-:S04]  /*0140*/  SHF.R.S32.HI R3, RZ, 0x1f, R2 ;  /* 0x0000001fff037819 */ /* 0x000fc80000011402 */
[----:B------:R-:W-:Y:S02]  /*0150*/  LEA.HI R3, R3, R2, RZ, 0x2 ;  /* 0x0000000203037211 */ /* 0x000fe400078f10ff */
[----:B0-----:R-:W-:-:S13]  /*0160*/  ISETP.NE.AND P0, PT, R0, RZ, PT ;  /* 0x000000ff0000720c */ /* 0x001fda0003f05270 */
[----:B------:R-:W-:Y:S05]  /*0170*/  @P0 BRA `(.L_x_2) ;  /* 0x00000000009c0947 */ /* 0x000fea0003800000 */
[----:B------:R-:W-:Y:S01]  /*0180*/  ELECT P0, URZ, PT ;  /* 0x00000000003f782f */ /* 0x000fe20003800000 */
[----:B------:R-:W-:-:S12]  /*0190*/  BSSY B0, `(.L_x_2) ;  /* 0x0000025000007945 */ /* 0x000fd80003800000 */
[----:B------:R-:W-:Y:S05]  /*01a0*/  @!P0 BRA `(.L_x_3) ;  /* 0x00000000008c8947 */ /* 0x000fea0003800000 */
[----:B------:R-:W0:Y:S01]  /*01b0*/  S2UR UR8, SR_CgaCtaId ;  /* 0x00000000000879c3 */ /* 0x000e220000008800 */
[----:B------:R-:W-:Y:S01]  /*01c0*/  UMOV UR4, 0x400 ;  /* 0x0000040000047882 */ /* 0x000fe20000000000 */
[----:B------:R-:W-:Y:S01]  /*01d0*/  UMOV UR5, 0x1 ;  /* 0x0000000100057882 */ /* 0x000fe20000000000 */
[----:B------:R-:W-:Y:S02]  /*01e0*/  UMOV UR6, 0x80 ;  /* 0x0000008000067882 */ /* 0x000fe40000000000 */
[----:B------:R-:W-:-:S04]  /*01f0*/  UIADD3 UR6, -UR6, 0x100000, URZ ;  /* 0x0010000006067890 */ /* 0x000fc8000fffe13f */
[----:B------:R-:W-:Y:S02]  /*0200*/  USHF.L.U32 UR7, UR6, 0xb, URZ ;  /* 0x0000000b06077899 */ /* 0x000fe4000800063f */
[----:B------:R-:W-:Y:S02]  /*0210*/  USHF.L.U32 UR6, UR6, 0x1, URZ ;  /* 0x0000000106067899 */ /* 0x000fe4000800063f */
[----:B0-----:R-:W-:Y:S02]  /*0220*/  ULEA UR8, UR8, UR4, 0x18 ;  /* 0x0000000408087291 */ /* 0x001fe4000f8ec03f */
[----:B------:R-:W-:-:S04]  /*0230*/  UIADD3 UR4, -UR5, 0x100000, URZ ;  /* 0x0010000005047890 */ /* 0x000fc8000fffe13f */
[----:B------:R-:W-:Y:S02]  /*0240*/  USHF.L.U32 UR5, UR4, 0xb, URZ ;  /* 0x0000000b04057899 */ /* 0x000fe4000800063f */
[----:B------:R-:W-:Y:S01]  /*0250*/  USHF.L.U32 UR4, UR4, 0x1, URZ ;  /* 0x0000000104047899 */ /* 0x000fe2000800063f */
[----:B------:R-:W0:Y:S11]  /*0260*/  FENCE.VIEW.ASYNC.S ;  /* 0x00000000000073c6 */ /* 0x000e360000000000 */
[----:B0-----:R0:W1:Y:S01]  /*0270*/  SYNCS.EXCH.64 URZ, [UR8+0x37000], UR4 ;  /* 0x03700004083f75b2 */ /* 0x0010620008000100 */
[----:B------:R0:W2:Y:S01]  /*0280*/  SYNCS.EXCH.64 URZ, [UR8+0x37058], UR6 ;  /* 0x03705806083f75b2 */ /* 0x0000a20008000100 */
[----:B------:R0:W3:Y:S01]  /*0290*/  SYNCS.EXCH.64 URZ, [UR8+0x37008], UR4 ;  /* 0x03700804083f75b2 */ /* 0x0000e20008000100 */
[----:B------:R0:W4:Y:S01]  /*02a0*/  SYNCS.EXCH.64 URZ, [UR8+0x37060], UR6 ;  /* 0x03706006083f75b2 */ /* 0x0001220008000100 */
[----:B------:R0:W0:Y:S01]  /*02b0*/  SYNCS.EXCH.64 URZ, [UR8+0x37010], UR4 ;  /* 0x03701004083f75b2 */ /* 0x0000220008000100 */
        /* <DEDUP_REMOVED lines=17> */
[----:B------:R-:W-:Y:S01]  /*03d0*/  NOP ;  /* 0x0000000000007918 */ /* 0x000fe20000000000 */
.L_x_3:
[----:B0-----:R-:W-:Y:S05]  /*03e0*/  BSYNC B0 ;  /* 0x0000000000007941 */ /* 0x001fea0003800000 */
.L_x_2:
[----:B------:R-:W-:Y:S01]  /*03f0*/  ULDC.64 UR4, c[0x0][0x618] ;  /* 0x0001860000047ab9 */ /* 0x000fe20000000a00 */
[----:B------:R-:W-:Y:S01]  /*0400*/  LOP3.LUT R3, R3, 0xfffffffc, RZ, 0xc0, !PT ;  /* 0xfffffffc03037812 */ /* 0x000fe200078ec0ff */
[----:B------:R-:W-:Y:S01]  /*0410*/  NOP ;  /* 0x0000000000007918 */ /* 0x000fe20000000000 */
[----:B------:R-:W-:Y:S01]  /*0420*/  ISETP.NE.U32.AND P0, PT, RZ, UR4, PT ;  /* 0x00000004ff007c0c */ /* 0x000fe2000bf05070 */
[----:B------:R-:W-:Y:S01]  /*0430*/  NOP ;  /* 0x0000000000007918 */ /* 0x000fe20000000000 */
[----:B------:R-:W-:Y:S01]  /*0440*/  SHF.R.S32.HI R0, RZ, 0x1f, R13 ;  /* 0x0000001fff007819 */ /* 0x000fe2000001140d */
[----:B------:R-:W-:Y:S01]  /*0450*/  IMAD.IADD R10, R2, 0x1, -R3 ;  /* 0x00000001020a7824 */ /* 0x000fe200078e0a03 */
[----:B-1234-:R-:W-:Y:S01]  /*0460*/  BAR.SYNC.DEFER_BLOCKING 0x0 ;  /* 0x0000000000007b1d */ /* 0x01efe20000010000 */
[----:B------:R-:W-:Y:S02]  /*0470*/  ISETP.NE.AND.EX P0, PT, RZ, UR5, PT, P0 ;  /* 0x00000005ff007c0c */ /* 0x000fe4000bf05300 */
[----:B------:R-:W-:-:S02]  /*0480*/  LEA.HI R0, R0, R13, RZ, 0x7 ;  /* 0x0000000d00007211 */ /* 0x000fc400078f38ff */
[C---:B------:R-:W-:Y:S01]  /*0490*/  LOP3.LUT P1, RZ, R11.reuse, R10, RZ, 0xfc, !PT ;  /* 0x0000000a0bff7212 */ /* 0x040fe2000782fcff */
[----:B------:R-:W-:Y:S01]  /*04a0*/  ULDC.64 UR12, c[0x0][0x208] ;  /* 0x00008200000c7ab9 */ /* 0x000fe20000000a00 */
[----:B------:R-:W-:Y:S02]  /*04b0*/  LOP3.LUT R0, R0, 0xffffff80, RZ, 0xc0, !PT ;  /* 0xffffff8000007812 */ /* 0x000fe400078ec0ff */
[----:B------:R-:W-:Y:S02]  /*04c0*/  ISETP.NE.AND P2, PT, R11, 0x1, PT ;  /* 0x000000010b00780c */ /* 0x000fe40003f45270 */
[----:B------:R-:W-:Y:S01]  /*04d0*/  SEL R6, RZ, 0x1, P1 ;  /* 0x00000001ff067807 */ /* 0x000fe20000800000 */
[----:B------:R-:W-:-:S03]  /*04e0*/  IMAD.IADD R4, R13, 0x1, -R0 ;  /* 0x000000010d047824 */ /* 0x000fc600078e0a00 */
[----:B------:R-:W-:Y:S01]  /*04f0*/  SEL R6, R6, 0x2, P2 ;  /* 0x0000000206067807 */ /* 0x000fe20001000000 */
[----:B------:R-:W-:Y:S06]  /*0500*/  @!P0 BRA `(.L_x_4) ;  /* 0x00000000001c8947 */ /* 0x000fec0003800000 */
[----:B------:R-:W0:Y:S02]  /*0510*/  LDC.64 R2, c[0x0][0x618] ;  /* 0x00018600ff027b82 */ /* 0x000e240000000a00 */
[----:B0-----:R-:W2:Y:S02]  /*0520*/  LDG.E.64 R2, desc[UR12][R2.64] ;  /* 0x0000000c02027981 */ /* 0x001ea4000c1e1b00 */
[----:B--2---:R-:W-:-:S04]  /*0530*/  ISETP.NE.U32.AND P0, PT, R2, RZ, PT ;  /* 0x000000ff0200720c */ /* 0x004fc80003f05070 */
[----:B------:R-:W-:-:S13]  /*0540*/  ISETP.NE.AND.EX P0, PT, R3, RZ, PT, P0 ;  /* 0x000000ff0300720c */ /* 0x000fda0003f05300 */
[----:B------:R-:W-:Y:S05]  /*0550*/  @!P0 BRA `(.L_x_4) ;  /* 0x0000000000088947 */ /* 0x000fea0003800000 */
[----:B------:R2:W5:Y:S01]  /*0560*/  LD.E R0, desc[UR12][R2.64] ;  /* 0x0000000c02007980 */ /* 0x000562000c101900 */
[----:B------:R-:W-:Y:S05]  /*0570*/  BRA `(.L_x_5) ;  /* 0x0000000000207947 */ /* 0x000fea0003800000 */
.L_x_4:
[----:B------:R-:W-:Y:S02]  /*0580*/  ULDC.64 UR4, c[0x0][0x608] ;  /* 0x0001820000047ab9 */ /* 0x000fe40000000a00 */
[----:B------:R-:W-:-:S04]  /*0590*/  ISETP.NE.U32.AND P0, PT, RZ, UR4, PT ;  /* 0x00000004ff007c0c */ /* 0x000fc8000bf05070 */
[----:B------:R-:W-:-:S13]  /*05a0*/  ISETP.NE.AND.EX P0, PT, RZ, UR5, PT, P0 ;  /* 0x00000005ff007c0c */ /* 0x000fda000bf05300 */
[----:B------:R-:W-:Y:S05]  /*05b0*/  @!P0 BRA `(.L_x_6) ;  /* 0x00000000000c8947 */ /* 0x000fea0003800000 */
[----:B------:R-:W0:Y:S02]  /*05c0*/  LDC.64 R2, c[0x0][0x608] ;  /* 0x00018200ff027b82 */ /* 0x000e240000000a00 */
[----:B0-----:R0:W5:Y:S01]  /*05d0*/  LDG.E R0, desc[UR12][R2.64] ;  /* 0x0000000c02007981 */ /* 0x001162000c1e1900 */
[----:B------:R-:W-:Y:S05]  /*05e0*/  BRA `(.L_x_5) ;  /* 0x0000000000047947 */ /* 0x000fea0003800000 */
.L_x_6:
[----:B------:R-:W1:Y:S02]  /*05f0*/  LDC R0, c[0x0][0x600] ;  /* 0x00018000ff007b82 */ /* 0x000e640000000800 */
.L_x_5:
[----:B------:R-:W-:Y:S02]  /*0600*/  ULDC.64 UR4, c[0x0][0x620] ;  /* 0x0001880000047ab9 */ /* 0x000fe40000000a00 */
[----:B------:R-:W-:-:S04]  /*0610*/  ISETP.NE.U32.AND P0, PT, RZ, UR4, PT ;  /* 0x00000004ff007c0c */ /* 0x000fc8000bf05070 */
[----:B------:R-:W-:-:S13]  /*0620*/  ISETP.NE.AND.EX P0, PT, RZ, UR5, PT, P0 ;  /* 0x00000005ff007c0c */ /* 0x000fda000bf05300 */
[----:B------:R-:W-:Y:S05]  /*0630*/  @!P0 BRA `(.L_x_7) ;  /* 0x00000000001c8947 */ /* 0x000fea0003800000 */
[----:B0-2---:R-:W0:Y:S02]  /*0640*/  LDC.64 R2, c[0x0][0x620] ;  /* 0x00018800ff027b82 */ /* 0x005e240000000a00 */
[----:B0-----:R-:W2:Y:S02]  /*0650*/  LDG.E.64 R2, desc[UR12][R2.64] ;  /* 0x0000000c02027981 */ /* 0x001ea4000c1e1b00 */
[----:B--2---:R-:W-:-:S04]  /*0660*/  ISETP.NE.U32.AND P0, PT, R2, RZ, PT ;  /* 0x000000ff0200720c */ /* 0x004fc80003f05070 */
[----:B------:R-:W-:-:S13]  /*0670*/  ISETP.NE.AND.EX P0, PT, R3, RZ, PT, P0 ;  /* 0x000000ff0300720c */ /* 0x000fda0003f05300 */
[----:B------:R-:W-:Y:S05]  /*0680*/  @!P0 BRA `(.L_x_7) ;  /* 0x0000000000088947 */ /* 0x000fea0003800000 */
[----:B------:R3:W5:Y:S01]  /*0690*/  LD.E R2, desc[UR12][R2.64] ;  /* 0x0000000c02027980 */ /* 0x000762000c101900 */
[----:B------:R-:W-:Y:S05]  /*06a0*/  BRA `(.L_x_8) ;  /* 0x0000000000207947 */ /* 0x000fea0003800000 */
.L_x_7:
[----:B------:R-:W-:Y:S02]  /*06b0*/  ULDC.64 UR4, c[0x0][0x610] ;  /* 0x0001840000047ab9 */ /* 0x000fe40000000a00 */
[----:B------:R-:W-:-:S04]  /*06c0*/  ISETP.NE.U32.AND P0, PT, RZ, UR4, PT ;  /* 0x00000004ff007c0c */ /* 0x000fc8000bf05070 */
[----:B------:R-:W-:-:S13]  /*06d0*/  ISETP.NE.AND.EX P0, PT, RZ, UR5, PT, P0 ;  /* 0x00000005ff007c0c */ /* 0x000fda000bf05300 */
[----:B------:R-:W-:Y:S05]  /*06e0*/  @!P0 BRA `(.L_x_9) ;  /* 0x00000000000c8947 */ /* 0x000fea0003800000 */
[----:B0-2---:R-:W0:Y:S02]  /*06f0*/  LDC.64 R2, c[0x0][0x610] ;  /* 0x00018400ff027b82 */ /* 0x005e240000000a00 */
[----:B0-----:R2:W5:Y:S01]  /*0700*/  LDG.E R2, desc[UR12][R2.64] ;  /* 0x0000000c02027981 */ /* 0x001562000c1e1900 */
[----:B------:R-:W-:Y:S05]  /*0710*/  BRA `(.L_x_8) ;  /* 0x0000000000047947 */ /* 0x000fea0003800000 */
.L_x_9:
[----:B0-2---:R-:W0:Y:S02]  /*0720*/  LDC R2, c[0x0][0x604] ;  /* 0x00018100ff027b82 */ /* 0x005e240000000800 */
.L_x_8:
[----:B--23--:R-:W2:Y:S01]  /*0730*/  LDC R3, c[0x0][0x4d8] ;  /* 0x00013600ff037b82 */ /* 0x00cea20000000800 */
[----:B------:R-:W3:Y:S07]  /*0740*/  S2R R14, SR_CTAID.Y ;  /* 0x00000000000e7919 */ /* 0x000eee0000002600 */
[----:B------:R-:W4:Y:S08]  /*0750*/  LDC R15, c[0x0][0x4dc] ;  /* 0x00013700ff0f7b82 */ /* 0x000f300000000800 */
[----:B------:R-:W1:Y:S01]  /*0760*/  LDC R152, c[0x0][0x4e0] ;  /* 0x00013800ff987b82 */ /* 0x000e620000000800 */
[----:B--2---:R-:W-:-:S05]  /*0770*/  VIADD R3, R3, 0x3f ;  /* 0x0000003f03037836 */ /* 0x004fca0000000000 */
[----:B------:R-:W-:Y:S02]  /*0780*/  SHF.R.S32.HI R8, RZ, 0x1f, R3 ;  /* 0x0000001fff087819 */ /* 0x000fe40000011403 */
[----:B----4-:R-:W-:Y:S02]  /*0790*/  IABS R18, R15 ;  /* 0x0000000f00127213 */ /* 0x010fe40000000000 */
[----:B------:R-:W-:Y:S02]  /*07a0*/  LEA.HI R8, R8, R3, RZ, 0x6 ;  /* 0x0000000308087211 */ /* 0x000fe400078f30ff */
[----:B---3--:R-:W-:Y:S01]  /*07b0*/  IABS R17, R14 ;  /* 0x0000000e00117213 */ /* 0x008fe20000000000 */
[----:B------:R-:W2:Y:S01]  /*07c0*/  I2F.RP R12, R18 ;  /* 0x00000012000c7306 */ /* 0x000ea20000209400 */
[----:B------:R-:W-:-:S04]  /*07d0*/  SHF.R.S32.HI R7, RZ, 0x6, R8 ;  /* 0x00000006ff077819 */ /* 0x000fc80000011408 */
[----:B------:R-:W-:-:S04]  /*07e0*/  IABS R16, R7 ;  /* 0x0000000700107213 */ /* 0x000fc80000000000 */
[----:B------:R-:W3:Y:S08]  /*07f0*/  I2F.RP R3, R16 ;  /* 0x0000001000037306 */ /* 0x000ef00000209400 */
[----:B--2---:R-:W-:Y:S08]  /*0800*/  MUFU.RCP R12, R12 ;  /* 0x0000000c000c7308 */ /* 0x004ff00000001000 */
[----:B---3--:R-:W2:Y:S02]  /*0810*/  MUFU.RCP R3, R3 ;  /* 0x0000000300037308 */ /* 0x008ea40000001000 */
[----:B--2---:R-:W-:Y:S01]  /*0820*/  VIADD R8, R3, 0xffffffe ;  /* 0x0ffffffe03087836 */ /* 0x004fe20000000000 */
[----:B------:R-:W-:-:S05]  /*0830*/  IABS R3, R7 ;  /* 0x0000000700037213 */ /* 0x000fca0000000000 */
[----:B------:R2:W3:Y:S02]  /*0840*/  F2I.FTZ.U32.TRUNC.NTZ R9, R8 ;  /* 0x0000000800097305 */ /* 0x0004e4000021f000 */
[----:B--2---:R-:W-:Y:S02]  /*0850*/  IMAD.MOV.U32 R8, RZ, RZ, RZ ;  /* 0x000000ffff087224 */ /* 0x004fe400078e00ff */
[----:B---3--:R-:W-:-:S04]  /*0860*/  IMAD.MOV R5, RZ, RZ, -R9 ;  /* 0x000000ffff057224 */ /* 0x008fc800078e0a09 */
[----:B------:R-:W-:-:S04]  /*0870*/  IMAD R5, R5, R16, RZ ;  /* 0x0000001005057224 */ /* 0x000fc800078e02ff */
[----:B------:R-:W-:-:S04]  /*0880*/  IMAD.HI.U32 R9, R9, R5, R8 ;  /* 0x0000000509097227 */ /* 0x000fc800078e0008 */
[----:B------:R-:W-:Y:S02]  /*0890*/  IMAD.MOV.U32 R8, RZ, RZ, R17 ;  /* 0x000000ffff087224 */ /* 0x000fe400078e0011 */
[----:B------:R-:W-:Y:S02]  /*08a0*/  IMAD.MOV R5, RZ, RZ, -R3 ;  /* 0x000000ffff057224 */ /* 0x000fe400078e0a03 */
[----:B------:R-:W-:-:S04]  /*08b0*/  IMAD.HI.U32 R3, R9, R8, RZ ;  /* 0x0000000809037227 */ /* 0x000fc800078e00ff */
[----:B------:R-:W-:Y:S02]  /*08c0*/  IMAD R5, R3, R5, R8 ;  /* 0x0000000503057224 */ /* 0x000fe400078e0208 */
[----:B------:R-:W-:Y:S01]  /*08d0*/  VIADD R8, R12, 0xffffffe ;  /* 0x0ffffffe0c087836 */ /* 0x000fe20000000000 */
[----:B-1----:R-:W-:Y:S02]  /*08e0*/  IABS R12, R152 ;  /* 0x00000098000c7213 */ /* 0x002fe40000000000 */
[----:B------:R-:W-:Y:S01]  /*08f0*/  ISETP.GT.U32.AND P1, PT, R16, R5, PT ;  /* 0x000000051000720c */ /* 0x000fe20003f24070 */
[----:B------:R1:W2:Y:S02]  /*0900*/  F2I.FTZ.U32.TRUNC.NTZ R9, R8 ;  /* 0x0000000800097305 */ /* 0x0002a4000021f000 */
[----:B-1----:R-:W-:-:S10]  /*0910*/  IMAD.MOV.U32 R8, RZ, RZ, RZ ;  /* 0x000000ffff087224 */ /* 0x002fd400078e00ff */
[----:B------:R-:W-:Y:S02]  /*0920*/  @!P1 IMAD.IADD R5, R5, 0x1, -R16 ;  /* 0x0000000105059824 */ /* 0x000fe400078e0a10 */
[----:B------:R-:W-:Y:S01]  /*0930*/  @!P1 VIADD R3, R3, 0x1 ;  /* 0x0000000103039836 */ /* 0x000fe20000000000 */
[----:B------:R-:W-:Y:S02]  /*0940*/  ISETP.NE.AND P1, PT, R7, RZ, PT ;  /* 0x000000ff0700720c */ /* 0x000fe40003f25270 */
[----:B------:R-:W-:Y:S02]  /*0950*/  ISETP.GE.U32.AND P0, PT, R5, R16, PT ;  /* 0x000000100500720c */ /* 0x000fe40003f06070 */
[----:B------:R-:W-:-:S04]  /*0960*/  LOP3.LUT R5, R14, R7, RZ, 0x3c, !PT ;  /* 0x000000070e057212 */ /* 0x000fc800078e3cff */
[----:B------:R-:W-:-:S07]  /*0970*/  ISETP.GE.AND P2, PT, R5, RZ, PT ;  /* 0x000000ff0500720c */ /* 0x000fce0003f46270 */
[----:B------:R-:W-:-:S04]  /*0980*/  @P0 VIADD R3, R3, 0x1 ;  /* 0x0000000103030836 */ /* 0x000fc80000000000 */
[----:B------:R-:W-:Y:S02]  /*0990*/  IMAD.MOV.U32 R16, RZ, RZ, R3 ;  /* 0x000000ffff107224 */ /* 0x000fe400078e0003 */
[----:B--2---:R-:W-:Y:S02]  /*09a0*/  IMAD.MOV R3, RZ, RZ, -R9 ;  /* 0x000000ffff037224 */ /* 0x004fe400078e0a09 */
[----:B------:R-:W-:Y:S01]  /*09b0*/  @!P2 IMAD.MOV R16, RZ, RZ, -R16 ;  /* 0x000000ffff10a224 */ /* 0x000fe200078e0a10 */
[----:B------:R-:W-:Y:S01]  /*09c0*/  @!P1 LOP3.LUT R16, RZ, R7, RZ, 0x33, !PT ;  /* 0x00000007ff109212 */ /* 0x000fe200078e33ff */
[----:B------:R-:W-:-:S03]  /*09d0*/  IMAD R3, R3, R18, RZ ;  /* 0x0000001203037224 */ /* 0x000fc600078e02ff */
[----:B------:R-:W-:Y:S01]  /*09e0*/  IABS R5, R16 ;  /* 0x0000001000057213 */ /* 0x000fe20000000000 */
[----:B------:R-:W-:-:S04]  /*09f0*/  IMAD.HI.U32 R8, R9, R3, R8 ;  /* 0x0000000309087227 */ /* 0x000fc800078e0008 */
[----:B------:R-:W-:Y:S02]  /*0a00*/  IMAD.MOV.U32 R3, RZ, RZ, R5 ;  /* 0x000000ffff037224 */ /* 0x000fe400078e0005 */
[----:B------:R-:W1:Y:S02]  /*0a10*/  I2F.RP R5, R12 ;  /* 0x0000000c00057306 */ /* 0x000e640000209400 */
[----:B------:R-:W-:-:S04]  /*0a20*/  IMAD.HI.U32 R8, R8, R3, RZ ;  /* 0x0000000308087227 */ /* 0x000fc800078e00ff */
[----:B------:R-:W-:-:S04]  /*0a30*/  IMAD.MOV R9, RZ, RZ, -R8 ;  /* 0x000000ffff097224 */ /* 0x000fc800078e0a08 */
[C---:B------:R-:W-:Y:S01]  /*0a40*/  IMAD R3, R18.reuse, R9, R3 ;  /* 0x0000000912037224 */ /* 0x040fe200078e0203 */
[----:B-1----:R-:W1:Y:S04]  /*0a50*/  MUFU.RCP R5, R5 ;  /* 0x0000000500057308 */ /* 0x002e680000001000 */
[----:B------:R-:W-:-:S13]  /*0a60*/  ISETP.GT.U32.AND P1, PT, R18, R3, PT ;  /* 0x000000031200720c */ /* 0x000fda0003f24070 */
[----:B------:R-:W-:Y:S02]  /*0a70*/  @!P1 IMAD.IADD R3, R3, 0x1, -R18 ;  /* 0x0000000103039824 */ /* 0x000fe400078e0a12 */
[----:B------:R-:W-:Y:S01]  /*0a80*/  @!P1 VIADD R8, R8, 0x1 ;  /* 0x0000000108089836 */ /* 0x000fe20000000000 */
[----:B------:R-:W-:Y:S01]  /*0a90*/  ISETP.NE.AND P1, PT, R15, RZ, PT ;  /* 0x000000ff0f00720c */ /* 0x000fe20003f25270 */
[----:B-1----:R-:W-:Y:S01]  /*0aa0*/  VIADD R9, R5, 0xffffffe ;  /* 0x0ffffffe05097836 */ /* 0x002fe20000000000 */
[----:B------:R-:W-:Y:S02]  /*0ab0*/  ISETP.GE.U32.AND P0, PT, R3, R18, PT ;  /* 0x000000120300720c */ /* 0x000fe40003f06070 */
[----:B------:R-:W-:Y:S01]  /*0ac0*/  LOP3.LUT R3, R16, R15, RZ, 0x3c, !PT ;  /* 0x0000000f10037212 */ /* 0x000fe200078e3cff */
[----:B------:R-:W1:Y:S02]  /*0ad0*/  LDC R18, c[0x0][0x294] ;  /* 0x0000a500ff127b82 */ /* 0x000e640000000800 */
[----:B------:R-:W2:Y:S01]  /*0ae0*/  F2I.FTZ.U32.TRUNC.NTZ R9, R9 ;  /* 0x0000000900097305 */ /* 0x000ea2000021f000 */
[----:B------:R-:W-:-:S07]  /*0af0*/  ISETP.GE.AND P2, PT, R3, RZ, PT ;  /* 0x000000ff0300720c */ /* 0x000fce0003f46270 */
[----:B------:R-:W-:-:S04]  /*0b00*/  @P0 VIADD R8, R8, 0x1 ;  /* 0x0000000108080836 */ /* 0x000fc80000000000 */
[----:B------:R-:W-:Y:S02]  /*0b10*/  IMAD.MOV.U32 R19, RZ, RZ, R8 ;  /* 0x000000ffff137224 */ /* 0x000fe400078e0008 */
[----:B------:R-:W-:Y:S02]  /*0b20*/  IMAD.MOV.U32 R8, RZ, RZ, RZ ;  /* 0x000000ffff087224 */ /* 0x000fe400078e00ff */
[----:B--2---:R-:W-:Y:S02]  /*0b30*/  IMAD.MOV R3, RZ, RZ, -R9 ;  /* 0x000000ffff037224 */ /* 0x004fe400078e0a09 */
[----:B------:R-:W-:Y:S01]  /*0b40*/  @!P2 IMAD.MOV R19, RZ, RZ, -R19 ;  /* 0x000000ffff13a224 */ /* 0x000fe200078e0a13 */
[----:B------:R-:W-:Y:S01]  /*0b50*/  @!P1 LOP3.LUT R19, RZ, R15, RZ, 0x33, !PT ;  /* 0x0000000fff139212 */ /* 0x000fe200078e33ff */
[----:B------:R-:W-:-:S03]  /*0b60*/  IMAD R3, R3, R12, RZ ;  /* 0x0000000c03037224 */ /* 0x000fc600078e02ff */
[----:B------:R-:W-:Y:S01]  /*0b70*/  IABS R5, R19 ;  /* 0x0000001300057213 */ /* 0x000fe20000000000 */
[----:B------:R-:W-:-:S04]  /*0b80*/  IMAD.HI.U32 R8, R9, R3, R8 ;  /* 0x0000000309087227 */ /* 0x000fc800078e0008 */
[----:B------:R-:W-:Y:S02]  /*0b90*/  IMAD.MOV R9, RZ, RZ, -R16 ;  /* 0x000000ffff097224 */ /* 0x000fe400078e0a10 */
[----:B------:R-:W-:-:S04]  /*0ba0*/  IMAD.HI.U32 R3, R8, R5, RZ ;  /* 0x0000000508037227 */ /* 0x000fc800078e00ff */
[----:B------:R-:W-:Y:S02]  /*0bb0*/  IMAD.MOV R8, RZ, RZ, -R3 ;  /* 0x000000ffff087224 */ /* 0x000fe400078e0a03 */
[----:B------:R-:W-:Y:S02]  /*0bc0*/  IMAD R7, R7, R9, R14 ;  /* 0x0000000907077224 */ /* 0x000fe400078e020e */
[----:B------:R-:W-:-:S05]  /*0bd0*/  IMAD R5, R12, R8, R5 ;  /* 0x000000080c057224 */ /* 0x000fca00078e0205 */
[----:B------:R-:W-:-:S13]  /*0be0*/  ISETP.GT.U32.AND P1, PT, R12, R5, PT ;  /* 0x000000050c00720c */ /* 0x000fda0003f24070 */
[----:B------:R-:W-:Y:S02]  /*0bf0*/  @!P1 IMAD.IADD R5, R5, 0x1, -R12 ;  /* 0x0000000105059824 */ /* 0x000fe400078e0a0c */
[----:B------:R-:W-:Y:S01]  /*0c00*/  @!P1 VIADD R3, R3, 0x1 ;  /* 0x0000000103039836 */ /* 0x000fe20000000000 */
[----:B------:R-:W-:Y:S02]  /*0c10*/  ISETP.NE.AND P1, PT, R152, RZ, PT ;  /* 0x000000ff9800720c */ /* 0x000fe40003f25270 */
[----:B------:R-:W-:Y:S01]  /*0c20*/  ISETP.GE.U32.AND P0, PT, R5, R12, PT ;  /* 0x0000000c0500720c */ /* 0x000fe20003f06070 */
[----:B------:R-:W-:Y:S01]  /*0c30*/  IMAD.MOV R12, RZ, RZ, -R19 ;  /* 0x000000ffff0c7224 */ /* 0x000fe200078e0a13 */
[----:B------:R-:W-:-:S04]  /*0c40*/  LOP3.LUT R5, R19, R152, RZ, 0x3c, !PT ;  /* 0x0000009813057212 */ /* 0x000fc800078e3cff */
[----:B------:R-:W-:Y:S01]  /*0c50*/  ISETP.GE.AND P2, PT, R5, RZ, PT ;  /* 0x000000ff0500720c */ /* 0x000fe20003f46270 */
[----:B-1----:R-:W-:-:S05]  /*0c60*/  VIADD R5, R18, 0x1f ;  /* 0x0000001f12057836 */ /* 0x002fca0000000000 */
[----:B------:R-:W-:Y:S01]  /*0c70*/  SHF.R.S32.HI R8, RZ, 0x1f, R5 ;  /* 0x0000001fff087819 */ /* 0x000fe20000011405 */
[----:B------:R-:W-:Y:S01]  /*0c80*/  @P0 VIADD R3, R3, 0x1 ;  /* 0x0000000103030836 */ /* 0x000fe20000000000 */
[----:B------:R-:W-:Y:S02]  /*0c90*/  ISETP.NE.AND P0, PT, R11, RZ, PT ;  /* 0x000000ff0b00720c */ /* 0x000fe40003f05270 */
[----:B------:R-:W-:Y:S01]  /*0ca0*/  LEA.HI R8, R8, R5, RZ, 0x5 ;  /* 0x0000000508087211 */ /* 0x000fe200078f28ff */
[----:B------:R-:W-:Y:S02]  /*0cb0*/  IMAD R5, R15, R12, R16 ;  /* 0x0000000c0f057224 */ /* 0x000fe400078e0210 */
[----:B------:R-:W-:Y:S01]  /*0cc0*/  @!P2 IMAD.MOV R3, RZ, RZ, -R3 ;  /* 0x000000ffff03a224 */ /* 0x000fe200078e0a03 */
[----:B------:R-:W-:Y:S02]  /*0cd0*/  @!P1 LOP3.LUT R3, RZ, R152, RZ, 0x33, !PT ;  /* 0x00000098ff039212 */ /* 0x000fe400078e33ff */
[----:B------:R-:W-:-:S03]  /*0ce0*/  SHF.R.S32.HI R8, RZ, 0x5, R8 ;  /* 0x00000005ff087819 */ /* 0x000fc60000011408 */
[----:B------:R-:W-:-:S04]  /*0cf0*/  IMAD.MOV R17, RZ, RZ, -R3 ;  /* 0x000000ffff117224 */ /* 0x000fc800078e0a03 */
[----:B------:R-:W-:Y:S01]  /*0d00*/  IMAD R152, R152, R17, R19 ;  /* 0x0000001198987224 */ /* 0x000fe200078e0213 */
[----:B------:R-:W-:Y:S06]  /*0d10*/  @!P0 BRA `(.L_x_10) ;  /* 0x000000bc001c8947 */ /* 0x000fec0003800000 */
[----:B------:R-:W-:-:S13]  /*0d20*/  ISETP.NE.AND P0, PT, R11, 0x1, PT ;  /* 0x000000010b00780c */ /* 0x000fda0003f05270 */
[----:B------:R-:W-:Y:S05]  /*0d30*/  @P0 EXIT ;  /* 0x000000000000094d */ /* 0x000fea0003800000 */
[----:B------:R-:W-:Y:S01]  /*0d40*/  ISETP.GE.AND P0, PT, R18, 0x1, PT ;  /* 0x000000011200780c */ /* 0x000fe20003f06270 */
[----:B------:R-:W-:Y:S01]  /*0d50*/  UMOV UR4, URZ ;  /* 0x0000003f00047c82 */ /* 0x000fe20008000000 */
[----:B------:R-:W-:Y:S02]  /*0d60*/  CS2R R54, SRZ ;  /* 0x0000000000367805 */ /* 0x000fe4000001ff00 */
[----:B------:R-:W-:Y:S02]  /*0d70*/  CS2R R120, SRZ ;  /* 0x0000000000787805 */ /* 0x000fe4000001ff00 */
[----:B------:R-:W-:Y:S02]  /*0d80*/  CS2R R122, SRZ ;  /* 0x00000000007a7805 */ /* 0x000fe4000001ff00 */
[----:B------:R-:W-:Y:S02]  /*0d90*/  CS2R R124, SRZ ;  /* 0x00000000007c7805 */ /* 0x000fe4000001ff00 */
[----:B------:R-:W-:-:S02]  /*0da0*/  CS2R R126, SRZ ;  /* 0x00000000007e7805 */ /* 0x000fc4000001ff00 */
[----:B------:R-:W-:Y:S02]  /*0db0*/  CS2R R128, SRZ ;  /* 0x0000000000807805 */ /* 0x000fe4000001ff00 */
        /* <DEDUP_REMOVED lines=57> */
[----:B------:R-:W-:Y:S01]  /*1150*/  CS2R R52, SRZ ;  /* 0x0000000000347805 */ /* 0x000fe2000001ff00 */
[----:B------:R-:W-:Y:S06]  /*1160*/  @!P0 BRA `(.L_x_11) ;  /* 0x0000000000d88947 */ /* 0x000fec0003800000 */
[----:B------:R-:W-:-:S04]  /*1170*/  LOP3.LUT R9, R6, 0x1, RZ, 0xfc, !PT ;  /* 0x0000000106097812 */ /* 0x000fc800078efcff */
[----:B------:R-:W-:-:S13]  /*1180*/  ISETP.NE.AND P1, PT, R9, 0x3, PT ;  /* 0x000000030900780c */ /* 0x000fda0003f25270 */
[----:B------:R-:W-:Y:S05]  /*1190*/  @!P1 BRA `(.L_x_12) ;  /* 0x0000000000049947 */ /* 0x000fea0003800000 */
[----:B------:R-:W-:Y:S01]  /*11a0*/  BPT.TRAP 0x1 ;  /* 0x000000040000795c */ /* 0x000fe20000300000 */
.L_x_12:
[----:B------:R-:W1:Y:S01]  /*11b0*/  S2UR UR5, SR_CgaCtaId ;  /* 0x00000000000579c3 */ /* 0x000e620000008800 */
[----:B------:R-:W-:Y:S01]  /*11c0*/  SHF.L.U32 R9, RZ, 0x1f, RZ ;  /* 0x0000001fff097819 */ /* 0x000fe200000006ff */
[----:B------:R-:W-:Y:S02]  /*11d0*/  UMOV UR4, 0x400 ;  /* 0x0000040000047882 */ /* 0x000fe40000000000 */
[----:B-1----:R-:W-:-:S12]  /*11e0*/  ULEA UR4, UR5, UR4, 0x18 ;  /* 0x0000000405047291 */ /* 0x002fd8000f8ec03f */
.L_x_13:
[----:B-1----:R-:W-:-:S04]  /*11f0*/  IMAD.U32 R10, RZ, RZ, UR4 ;  /* 0x00000004ff0a7e24 */ /* 0x002fc8000f8e00ff */
[----:B------:R1:W2:Y:S03]  /*1200*/  SYNCS.PHASECHK.TRANS64.TRYWAIT P1, [R10+URZ+0x37000], R9 ;  /* 0x037000090a0075a7 */ /* 0x0002a6000802017f */
[----:B--2---:R-:W-:Y:S05]  /*1210*/  @!P1 NANOSLEEP.SYNCS 0x989680 ;  /* 0x009896800000995d */ /* 0x004fea0003900000 */
[----:B------:R-:W2:Y:S02]  /*1220*/  @!P1 SYNCS.PHASECHK.TRANS64 P1, [R10+URZ+0x37000], R9 ;  /* 0x037000090a0095a7 */ /* 0x000ea4000802007f */
[----:B--2---:R-:W-:Y:S05]  /*1230*/  @!P1 BRA `(.L_x_13) ;  /* 0xfffffffc00ec9947 */ /* 0x004fea000383ffff */
[----:B------:R-:W-:Y:S01]  /*1240*/  UIADD3 UR5, UR4, 0x2c000, URZ ;  /* 0x0002c00004057890 */ /* 0x000fe2000fffe03f */
[----:B------:R-:W-:Y:S01]  /*1250*/  WARPGROUP.ARRIVE ;  /* 0x00000000000079c5 */ /* 0x000fe20000000000 */
[----:B------:R-:W-:Y:S02]  /*1260*/  USHF.R.U32.HI UR4, URZ, 0x4, UR4 ;  /* 0x000000043f047899 */ /* 0x000fe40008011604 */
[----:B------:R-:W-:Y:S02]  /*1270*/  USHF.R.U32.HI UR5, URZ, 0x4, UR5 ;  /* 0x000000043f057899 */ /* 0x000fe40008011605 */
[----:B------:R-:W-:Y:S02]  /*1280*/  ULOP3.LUT UR8, UR4, 0x3fff, URZ, 0xc0, !UPT ;  /* 0x00003fff04087892 */ /* 0x000fe4000f8ec03f */
[----:B------:R-:W-:Y:S02]  /*1290*/  ULOP3.LUT UR9, UR5, 0x3fff, URZ, 0xc0, !UPT ;  /* 0x00003fff05097892 */ /* 0x000fe4000f8ec03f */
[----:B------:R-:W-:-:S02]  /*12a0*/  UIADD3 UR10, UR8, 0x100, URZ ;  /* 0x00000100080a7890 */ /* 0x000fc4000fffe03f */
[----:B------:R-:W-:Y:S02]  /*12b0*/  UIADD3 UR11, UR8, 0x200, URZ ;  /* 0x00000200080b7890 */ /* 0x000fe4000fffe03f */
[----:B------:R-:W-:Y:S01]  /*12c0*/  UMOV UR4, UR8 ;  /* 0x0000000800047c82 */ /* 0x000fe20008000000 */
[----:B------:R-:W-:Y:S01]  /*12d0*/  UMOV UR5, 0x40000040 ;  /* 0x4000004000057882 */ /* 0x000fe20000000000 */
[----:B------:R-:W-:Y:S01]  /*12e0*/  UMOV UR6, UR9 ;  /* 0x0000000900067c82 */ /* 0x000fe20008000000 */
[----:B------:R-:W-:Y:S01]  /*12f0*/  UMOV UR7, 0x40000040 ;  /* 0x4000004000077882 */ /* 0x000fe20000000000 */
[----:B------:R-:W-:Y:S01]  /*1300*/  UIADD3 UR14, UR8, 0x300, URZ ;  /* 0x00000300080e7890 */ /* 0x000fe2000fffe03f */
[----:B------:R-:W-:Y:S01]  /*1310*/  HGMMA.64x64x16.F32 R120, gdesc[UR4].tnspA.tnspB, RZ, !UPT ;  /* 0x60e00000047879f0 */ /* 0x000fe2000c7008ff */
[----:B------:R-:W-:Y:S01]  /*1320*/  UMOV UR4, UR10 ;  /* 0x0000000a00047c82 */ /* 0x000fe20008000000 */
[----:B------:R-:W-:Y:S01]  /*1330*/  UMOV UR5, 0x40000040 ;  /* 0x4000004000057882 */ /* 0x000fe20000000000 */
[----:B------:R-:W-:Y:S01]  /*1340*/  UIADD3 UR10, UR8, 0x280, URZ ;  /* 0x00000280080a7890 */ /* 0x000fe2000fffe03f */
[----:B------:R-:W-:Y:S01]  /*1350*/  HGMMA.64x64x16.F32 R88, gdesc[UR4].tnspA.tnspB, RZ, !UPT ;  /* 0x60e00000045879f0 */ /* 0x000fe2000c7008ff */
[----:B------:R-:W-:Y:S01]  /*1360*/  UMOV UR4, UR11 ;  /* 0x0000000b00047c82 */ /* 0x000fe20008000000 */
[----:B------:R-:W-:-:S02]  /*1370*/  UMOV UR5, 0x40000040 ;  /* 0x4000004000057882 */ /* 0x000fc40000000000 */
[----:B------:R-:W-:Y:S01]  /*1380*/  HGMMA.64x64x16.F32 R56, gdesc[UR4].tnspA.tnspB, RZ, !UPT ;  /* 0x60e00000043879f0 */ /* 0x000fe2000c7008ff */
[----:B------:R-:W-:Y:S01]  /*1390*/  UMOV UR4, UR14 ;  /* 0x0000000e00047c82 */ /* 0x000fe20008000000 */
[----:B------:R-:W-:Y:S02]  /*13a0*/  UMOV UR5, 0x40000040 ;  /* 0x4000004000057882 */ /* 0x000fe40000000000 */
[----:B------:R-:W-:Y:S01]  /*13b0*/  HGMMA.64x64x16.F32 R24, gdesc[UR4].tnspA.tnspB, RZ, !UPT ;  /* 0x60e00000041879f0 */ /* 0x000fe2000c7008ff */
[----:B------:R-:W-:Y:S02]  /*13c0*/  UIADD3 UR4, UR8, 0x80, URZ ;  /* 0x0000008008047890 */ /* 0x000fe4000fffe03f */
[----:B------:R-:W-:Y:S02]  /*13d0*/  UIADD3 UR6, UR9, 0x80, URZ ;  /* 0x0000008009067890 */ /* 0x000fe4000fffe03f */
[----:B------:R-:W-:Y:S01]  /*13e0*/  UIADD3 UR9, UR8, 0x180, URZ ;  /* 0x0000018008097890 */ /* 0x000fe2000fffe03f */
[----:B------:R-:W-:Y:S01]  /*13f0*/  UMOV UR5, 0x40000040 ;  /* 0x4000004000057882 */ /* 0x000fe20000000000 */
[----:B------:R-:W-:Y:S01]  /*1400*/  UMOV UR7, 0x40000040 ;  /* 0x4000004000077882 */ /* 0x000fe20000000000 */
[----:B------:R-:W-:-:S04]  /*1410*/  UIADD3 UR8, UR8, 0x380, URZ ;  /* 0x0000038008087890 */ /* 0x000fc8000fffe03f */
[----:B------:R-:W-:Y:S01]  /*1420*/  HGMMA.64x64x16.F32 R120, gdesc[UR4].tnspA.tnspB, R120 ;  /* 0x60e00000047879f0 */ /* 0x000fe20008700878 */
[----:B------:R-:W-:Y:S01]  /*1430*/  UMOV UR4, UR9 ;  /* 0x0000000900047c82 */ /* 0x000fe20008000000 */
[----:B------:R-:W-:Y:S02]  /*1440*/  UMOV UR5, 0x40000040 ;  /* 0x4000004000057882 */ /* 0x000fe40000000000 */
[----:B------:R-:W-:Y:S01]  /*1450*/  HGMMA.64x64x16.F32 R88, gdesc[UR4].tnspA.tnspB, R88 ;  /* 0x60e00000045879f0 */ /* 0x000fe20008700858 */
[----:B------:R-:W-:Y:S01]  /*1460*/  UMOV UR4, UR10 ;  /* 0x0000000a00047c82 */ /* 0x000fe20008000000 */
[----:B------:R-:W-:Y:S02]  /*1470*/  UMOV UR5, 0x40000040 ;  /* 0x4000004000057882 */ /* 0x000fe40000000000 */
[----:B------:R-:W-:Y:S01]  /*1480*/  HGMMA.64x64x16.F32 R56, gdesc[UR4].tnspA.tnspB, R56 ;  /* 0x60e00000043879f0 */ /* 0x000fe20008700838 */
[----:B------:R-:W-:Y:S01]  /*1490*/  UMOV UR4, UR8 ;  /* 0x0000000800047c82 */ /* 0x000fe20008000000 */
[----:B------:R-:W-:-:S02]  /*14a0*/  UMOV UR5, 0x40000040 ;  /* 0x4000004000057882 */ /* 0x000fc40000000000 */
[----:B------:R-:W-:Y:S01]  /*14b0*/  HGMMA.64x64x16.F32 R24, gdesc[UR4].tnspA.tnspB, R24, gsb0 ;  /* 0x60e00000041879f0 */ /* 0x000fe20008000818 */
[----:B------:R-:W-:-:S05]  /*14c0*/  UMOV UR4, 0x1 ;  /* 0x0000000100047882 */ /* 0x000fca0000000000 */
.L_x_11:
[----:B-1----:R-:W-:-:S05]  /*14d0*/  VIMNMX R9, R8, 0x1, PT ;  /* 0x0000000108097848 */ /* 0x002fca0003fe0100 */
[----:B------:R-:W-:-:S05]  /*14e0*/  IMAD.IADD R10, R8, 0x1, -R9 ;  /* 0x00000001080a7824 */ /* 0x000fca00078e0a09 */
[----:B------:R-:W-:-:S13]  /*14f0*/  ISETP.GE.AND P1, PT, R10, 0x1, PT ;  /* 0x000000010a00780c */ /* 0x000fda0003f26270 */
[----:B------:R-:W-:Y:S05]  /*1500*/  @!P1 BRA `(.L_x_14) ;  /* 0x0000000400489947 */ /* 0x000fea0003800000 */
[----:B------:R-:W1:Y:S01]  /*1510*/  S2UR UR5, SR_CgaCtaId ;  /* 0x00000000000579c3 */ /* 0x000e620000008800 */
[----:B------:R-:W-:Y:S01]  /*1520*/  UMOV UR6, 0x400 ;  /* 0x0000040000067882 */ /* 0x000fe20000000000 */
[----:B------:R-:W-:Y:S01]  /*1530*/  LOP3.LUT R13, R6, 0x1, RZ, 0xfc, !PT ;  /* 0x00000001060d7812 */ /* 0x000fe200078efcff */
[----:B------:R-:W-:Y:S01]  /*1540*/  IMAD.MOV.U32 R11, RZ, RZ, RZ ;  /* 0x000000ffff0b7224 */ /* 0x000fe200078e00ff */
[----:B------:R-:W-:Y:S01]  /*1550*/  UISETP.NE.U32.AND UP0, UPT, UR4, URZ, UPT ;  /* 0x0000003f0400728c */ /* 0x000fe2000bf05070 */
[----:B------:R-:W-:Y:S01]  /*1560*/  IMAD.MOV.U32 R8, RZ, RZ, R10 ;  /* 0x000000ffff087224 */ /* 0x000fe200078e000a */
[----:B-1----:R-:W-:-:S04]  /*1570*/  ULEA UR6, UR5, UR6, 0x18 ;  /* 0x0000000605067291 */ /* 0x002fc8000f8ec03f */
[----:B------:R-:W-:Y:S02]  /*1580*/  UIADD3 UR5, UR6, 0x2c000, URZ ;  /* 0x0002c00006057890 */ /* 0x000fe4000fffe03f */
[----:B------:R-:W-:Y:S02]  /*1590*/  USHF.R.U32.HI UR7, URZ, 0x4, UR6 ;  /* 0x000000043f077899 */ /* 0x000fe40008011606 */
[----:B------:R-:W-:Y:S02]  /*15a0*/  USHF.R.U32.HI UR5, URZ, 0x4, UR5 ;  /* 0x000000043f057899 */ /* 0x000fe40008011605 */
[----:B------:R-:W-:Y:S02]  /*15b0*/  ULOP3.LUT UR19, UR7, 0x3fff, URZ, 0xc0, !UPT ;  /* 0x00003fff07137892 */ /* 0x000fe4000f8ec03f */
[----:B------:R-:W-:-:S03]  /*15c0*/  ULOP3.LUT UR18, UR5, 0x3fff, URZ, 0xc0, !UPT ;  /* 0x00003fff05127892 */ /* 0x000fc6000f8ec03f */
[----:B------:R-:W-:-:S09]  /*15d0*/  UMOV UR5, URZ ;  /* 0x0000003f00057c82 */ /* 0x000fd20008000000 */
.L_x_19:
[----:B------:R-:W-:-:S13]  /*15e0*/  ISETP.NE.AND P2, PT, R13, 0x3, PT ;  /* 0x000000030d00780c */ /* 0x000fda0003f45270 */
[----:B-1----:R-:W-:Y:S05]  /*15f0*/  @!P2 BRA `(.L_x_15) ;  /* 0x000000000004a947 */ /* 0x002fea0003800000 */
[----:B------:R-:W-:Y:S01]  /*1600*/  BPT.TRAP 0x1 ;  /* 0x000000040000795c */ /* 0x000fe20000300000 */
.L_x_15:
[----:B------:R-:W-:Y:S01]  /*1610*/  SHF.L.U32 R9, R11, 0x1f, RZ ;  /* 0x0000001f0b097819 */ /* 0x000fe200000006ff */
[----:B------:R-:W-:-:S12]  /*1620*/  ULEA UR7, UR4, UR6, 0x3 ;  /* 0x0000000604077291 */ /* 0x000fd8000f8e183f */
.L_x_16:
[----:B-1----:R-:W-:-:S04]  /*1630*/  IMAD.U32 R12, RZ, RZ, UR7 ;  /* 0x00000007ff0c7e24 */ /* 0x002fc8000f8e00ff */
[----:B------:R1:W2:Y:S03]  /*1640*/  SYNCS.PHASECHK.TRANS64.TRYWAIT P1, [R12+URZ+0x37000], R9 ;  /* 0x037000090c0075a7 */ /* 0x0002a6000802017f */
[----:B--2---:R-:W-:Y:S05]  /*1650*/  @!P1 NANOSLEEP.SYNCS 0x989680 ;  /* 0x009896800000995d */ /* 0x004fea0003900000 */
[----:B------:R-:W2:Y:S02]  /*1660*/  @!P1 SYNCS.PHASECHK.TRANS64 P1, [R12+URZ+0x37000], R9 ;  /* 0x037000090c0095a7 */ /* 0x000ea4000802007f */
[----:B--2---:R-:W-:Y:S05]  /*1670*/  @!P1 BRA `(.L_x_16) ;  /* 0xfffffffc00ec9947 */ /* 0x004fea000383ffff */
[----:B------:R-:W-:Y:S01]  /*1680*/  ULEA UR7, UR4, UR19, 0xa ;  /* 0x0000001304077291 */ /* 0x000fe2000f8e503f */
[----:B------:R-:W-:Y:S01]  /*1690*/  WARPGROUP.ARRIVE ;  /* 0x00000000000079c5 */ /* 0x000fe20000000000 */
[----:B------:R-:W-:Y:S02]  /*16a0*/  ULEA UR14, UR4, UR18, 0x8 ;  /* 0x00000012040e7291 */ /* 0x000fe4000f8e403f */
[----:B------:R-:W-:Y:S02]  /*16b0*/  UIADD3 UR15, UR7, 0x100, URZ ;  /* 0x00000100070f7890 */ /* 0x000fe4000fffe03f */
[----:B------:R-:W-:Y:S02]  /*16c0*/  UIADD3 UR16, UR7, 0x200, URZ ;  /* 0x0000020007107890 */ /* 0x000fe4000fffe03f */
[----:B------:R-:W-:Y:S01]  /*16d0*/  UMOV UR8, UR7 ;  /* 0x0000000700087c82 */ /* 0x000fe20008000000 */
[----:B------:R-:W-:Y:S01]  /*16e0*/  UMOV UR9, 0x40000040 ;  /* 0x4000004000097882 */ /* 0x000fe20000000000 */
[----:B------:R-:W-:Y:S01]  /*16f0*/  UMOV UR10, UR14 ;  /* 0x0000000e000a7c82 */ /* 0x000fe20008000000 */
[----:B------:R-:W-:Y:S01]  /*1700*/  UMOV UR11, 0x40000040 ;  /* 0x40000040000b7882 */ /* 0x000fe20000000000 */
[----:B------:R-:W-:Y:S01]  /*1710*/  UIADD3 UR17, UR7, 0x300, URZ ;  /* 0x0000030007117890 */ /* 0x000fe2000fffe03f */
[----:B------:R-:W-:Y:S01]  /*1720*/  HGMMA.64x64x16.F32 R120, gdesc[UR8].tnspA.tnspB, R120, UP0 ;  /* 0x60e00000087879f0 */ /* 0x000fe2000bf00878 */
[----:B------:R-:W-:Y:S01]  /*1730*/  UMOV UR8, UR15 ;  /* 0x0000000f00087c82 */ /* 0x000fe20008000000 */
[----:B------:R-:W-:Y:S01]  /*1740*/  UMOV UR9, 0x40000040 ;  /* 0x4000004000097882 */ /* 0x000fe20000000000 */
[----:B------:R-:W-:Y:S01]  /*1750*/  UIADD3 UR15, UR7, 0x280, URZ ;  /* 0x00000280070f7890 */ /* 0x000fe2000fffe03f */
[----:B------:R-:W-:Y:S01]  /*1760*/  HGMMA.64x64x16.F32 R88, gdesc[UR8].tnspA.tnspB, R88, UP0 ;  /* 0x60e00000085879f0 */ /* 0x000fe2000bf00858 */
[----:B------:R-:W-:Y:S01]  /*1770*/  UMOV UR8, UR16 ;  /* 0x0000001000087c82 */ /* 0x000fe20008000000 */
[----:B------:R-:W-:-:S02]  /*1780*/  UMOV UR9, 0x40000040 ;  /* 0x4000004000097882 */ /* 0x000fc40000000000 */
[----:B------:R-:W-:Y:S01]  /*1790*/  HGMMA.64x64x16.F32 R56, gdesc[UR8].tnspA.tnspB, R56, UP0 ;  /* 0x60e00000083879f0 */ /* 0x000fe2000bf00838 */
[----:B------:R-:W-:Y:S01]  /*17a0*/  UMOV UR8, UR17 ;  /* 0x0000001100087c82 */ /* 0x000fe20008000000 */
[----:B------:R-:W-:Y:S02]  /*17b0*/  UMOV UR9, 0x40000040 ;  /* 0x4000004000097882 */ /* 0x000fe40000000000 */
[----:B------:R-:W-:Y:S01]  /*17c0*/  HGMMA.64x64x16.F32 R24, gdesc[UR8].tnspA.tnspB, R24, UP0 ;  /* 0x60e00000081879f0 */ /* 0x000fe2000bf00818 */
        /* <DEDUP_REMOVED lines=15> */
[----:B------:R-:W-:Y:S03]  /*18c0*/  HGMMA.64x64x16.F32 R24, gdesc[UR8].tnspA.tnspB, R24, gsb0 ;  /* 0x60e00000081879f0 */ /* 0x000fe60008000818 */
[----:B------:R-:W-:Y:S02]  /*18d0*/  WARPGROUP.DEPBAR.LE gsb0, 0x1 ;  /* 0x00008000000079c5 */ /* 0x000fe40000010100 */
[----:B------:R-:W-:Y:S05]  /*18e0*/  @!P2 BRA `(.L_x_17) ;  /* 0x000000000004a947 */ /* 0x000fea0003800000 */
[----:B------:R-:W-:Y:S01]  /*18f0*/  BPT.TRAP 0x1 ;  /* 0x000000040000795c */ /* 0x000fe20000300000 */
.L_x_17:
[----:B------:R-:W-:Y:S01]  /*1900*/  ULEA UR7, UR5, UR6, 0x3 ;  /* 0x0000000605077291 */ /* 0x000fe2000f8e183f */
[----:B------:R-:W-:-:S03]  /*1910*/  ISETP.GT.U32.AND P1, PT, R6, 0x1, PT ;  /* 0x000000010600780c */ /* 0x000fc60003f24070 */
[----:B------:R-:W-:-:S04]  /*1920*/  UIADD3 UR7, UR7, 0x37058, URZ ;  /* 0x0003705807077890 */ /* 0x000fc8000fffe03f */
[----:B------:R-:W-:-:S09]  /*1930*/  UPRMT UR7, URZ, 0x654, UR7 ;  /* 0x000006543f077896 */ /* 0x000fd20008000007 */
[----:B------:R-:W-:Y:S01]  /*1940*/  SYNCS.ARRIVE.TRANS64.RED.A1T0 RZ, [UR7], RZ ;  /* 0x000000ffffff79a7 */ /* 0x000fe20008100407 */
[----:B------:R-:W-:Y:S05]  /*1950*/  @P1 BRA `(.L_x_18) ;  /* 0x0000000000041947 */ /* 0x000fea0003800000 */
[----:B------:R-:W-:Y:S01]  /*1960*/  BPT.TRAP 0x1 ;  /* 0x000000040000795c */ /* 0x000fe20000300000 */
.L_x_18:
[----:B------:R-:W-:Y:S01]  /*1970*/  UIADD3 UR4, UR4, 0x1, URZ ;  /* 0x0000000104047890 */ /* 0x000fe2000fffe03f */
[C---:B------:R-:W-:Y:S01]  /*1980*/  ISETP.GT.AND P1, PT, R8.reuse, 0x1, PT ;  /* 0x000000010800780c */ /* 0x040fe20003f24270 */
[----:B------:R-:W-:Y:S01]  /*1990*/  UIADD3 UR5, UR5, 0x1, URZ ;  /* 0x0000000105057890 */ /* 0x000fe2000fffe03f */
[----:B------:R-:W-:Y:S01]  /*19a0*/  VIADD R8, R8, 0xffffffff ;  /* 0xffffffff08087836 */ /* 0x000fe20000000000 */
[----:B------:R-:W-:Y:S02]  /*19b0*/  UISETP.NE.AND UP0, UPT, UR4, 0xb, UPT ;  /* 0x0000000b0400788c */ /* 0x000fe4000bf05270 */
[----:B------:R-:W-:Y:S02]  /*19c0*/  UISETP.NE.AND UP1, UPT, UR5, 0xb, UPT ;  /* 0x0000000b0500788c */ /* 0x000fe4000bf25270 */
[----:B------:R-:W-:Y:S02]  /*19d0*/  USEL UR7, URZ, 0x1, UP0 ;  /* 0x000000013f077887 */ /* 0x000fe40008000000 */
[----:B------:R-:W-:-:S02]  /*19e0*/  USEL UR4, UR4, URZ, UP0 ;  /* 0x0000003f04047287 */ /* 0x000fc40008000000 */
[----:B------:R-:W-:Y:S02]  /*19f0*/  USEL UR5, UR5, URZ, UP1 ;  /* 0x0000003f05057287 */ /* 0x000fe40008800000 */
[----:B------:R-:W-:Y:S01]  /*1a00*/  UPLOP3.LUT UP0, UPT, UPT, UPT, UPT, 0x80, 0x0 ;  /* 0x000000000000789c */ /* 0x000fe20003f0f070 */
[----:B------:R-:W-:Y:S01]  /*1a10*/  LOP3.LUT R11, R11, UR7, RZ, 0x3c, !PT ;  /* 0x000000070b0b7c12 */ /* 0x000fe2000f8e3cff */
[----:B------:R-:W-:Y:S09]  /*1a20*/  @P1 BRA `(.L_x_19) ;  /* 0xfffffff800ec1947 */ /* 0x000ff2000383ffff */
.L_x_14:
[----:B------:R-:W-:Y:S02]  /*1a30*/  WARPGROUP.DEPBAR.LE gsb0, 0x0 ;  /* 0x00008000000079c5 */ /* 0x000fe40000010000 */
[----:B------:R-:W-:Y:S05]  /*1a40*/  @!P0 BRA `(.L_x_20) ;  /* 0x0000000000448947 */ /* 0x000fea0003800000 */
[----:B------:R-:W-:-:S04]  /*1a50*/  LOP3.LUT R8, R6, 0x1, RZ, 0xfc, !PT ;  /* 0x0000000106087812 */ /* 0x000fc800078efcff */
[----:B------:R-:W-:-:S13]  /*1a60*/  ISETP.NE.AND P0, PT, R8, 0x3, PT ;  /* 0x000000030800780c */ /* 0x000fda0003f05270 */
[----:B------:R-:W-:Y:S05]  /*1a70*/  @!P0 BRA `(.L_x_21) ;  /* 0x0000000000048947 */ /* 0x000fea0003800000 */
[----:B------:R-:W-:Y:S01]  /*1a80*/  BPT.TRAP 0x1 ;  /* 0x000000040000795c */ /* 0x000fe20000300000 */
.L_x_21:
[----:B------:R-:W2:Y:S01]  /*1a90*/  S2R R11, SR_CgaCtaId ;  /* 0x00000000000b7919 */ /* 0x000ea20000008800 */
[----:B-1----:R-:W-:Y:S01]  /*1aa0*/  IMAD.WIDE.U32 R8, R10, -0x45d1745d, RZ ;  /* 0xba2e8ba30a087825 */ /* 0x002fe200078e00ff */
[----:B------:R-:W-:Y:S02]  /*1ab0*/  MOV R8, 0x400 ;  /* 0x0000040000087802 */ /* 0x000fe40000000f00 */
[----:B------:R-:W-:Y:S02]  /*1ac0*/  ISETP.GT.U32.AND P0, PT, R6, 0x1, PT ;  /* 0x000000010600780c */ /* 0x000fe40003f04070 */
[----:B------:R-:W-:-:S05]  /*1ad0*/  SHF.R.U32.HI R9, RZ, 0x3, R9 ;  /* 0x00000003ff097819 */ /* 0x000fca0000011609 */
[----:B------:R-:W-:Y:S01]  /*1ae0*/  IMAD R10, R9, -0xb, R10 ;  /* 0xfffffff5090a7824 */ /* 0x000fe200078e020a */
[----:B--2---:R-:W-:-:S05]  /*1af0*/  LEA R11, R11, R8, 0x18 ;  /* 0x000000080b0b7211 */ /* 0x004fca00078ec0ff */
[----:B------:R-:W-:-:S04]  /*1b00*/  IMAD R10, R10, 0x8, R11 ;  /* 0x000000080a0a7824 */ /* 0x000fc800078e020b */
[----:B------:R-:W-:-:S05]  /*1b10*/  VIADD R10, R10, 0x37058 ;  /* 0x000370580a0a7836 */ /* 0x000fca0000000000 */
[----:B------:R-:W-:-:S04]  /*1b20*/  PRMT R10, RZ, 0x654, R10 ;  /* 0x00000654ff0a7816 */ /* 0x000fc8000000000a */
[----:B------:R2:W-:Y:S01]  /*1b30*/  SYNCS.ARRIVE.TRANS64.RED.A1T0 RZ, [R10+URZ], RZ ;  /* 0x000000ff0aff79a7 */ /* 0x0005e2000810043f */
[----:B------:R-:W-:Y:S05]  /*1b40*/  @P0 BRA `(.L_x_20) ;  /* 0x0000000000040947 */ /* 0x000fea0003800000 */
[----:B------:R-:W-:Y:S01]  /*1b50*/  BPT.TRAP 0x1 ;  /* 0x000000040000795c */ /* 0x000fe20000300000 */
.L_x_20:
[----:B------:R-:W3:Y:S01]  /*1b60*/  S2R R17, SR_CTAID.X ;  /* 0x0000000000117919 */ /* 0x000ee20000002500 */
[----:B-1----:R-:W1:Y:S01]  /*1b70*/  LDC.64 R8, c[0x0][0x280] ;  /* 0x0000a000ff087b82 */ /* 0x002e620000000a00 */
[----:B------:R-:W-:-:S04]  /*1b80*/  SHF.R.S32.HI R11, RZ, 0x1f, R4 ;  /* 0x0000001fff0b7819 */ /* 0x000fc80000011404 */
[CC--:B------:R-:W-:Y:S02]  /*1b90*/  LEA.HI R6, R11.reuse, R4.reuse, RZ, 0x2 ;  /* 0x000000040b067211 */ /* 0x0c0fe400078f10ff */
[----:B------:R-:W-:Y:S01]  /*1ba0*/  LEA.HI R22, R11, R4, RZ, 0x5 ;  /* 0x000000040b167211 */ /* 0x000fe200078f28ff */
[----:B------:R-:W4:Y:S01]  /*1bb0*/  LDC.64 R14, c[0x0][0x658] ;  /* 0x00019600ff0e7b82 */ /* 0x000f220000000a00 */
[--C-:B--2---:R-:W-:Y:S02]  /*1bc0*/  SHF.R.S32.HI R10, RZ, 0x2, R6.reuse ;  /* 0x00000002ff0a7819 */ /* 0x104fe40000011406 */
[----:B------:R-:W-:Y:S02]  /*1bd0*/  SHF.R.S32.HI R13, RZ, 0x1f, R6 ;  /* 0x0000001fff0d7819 */ /* 0x000fe40000011406 */
[----:B------:R-:W-:Y:S02]  /*1be0*/  SHF.R.S32.HI R22, RZ, 0x5, R22 ;  /* 0x00000005ff167819 */ /* 0x000fe40000011416 */
[----:B------:R-:W-:-:S04]  /*1bf0*/  LEA.HI R13, R13, R10, RZ, 0x3 ;  /* 0x0000000a0d0d7211 */ /* 0x000fc800078f18ff */
[----:B------:R-:W-:-:S05]  /*1c00*/  LOP3.LUT R13, R13, 0xfffffff8, RZ, 0xc0, !PT ;  /* 0xfffffff80d0d7812 */ /* 0x000fca00078ec0ff */
[----:B------:R-:W-:Y:S01]  /*1c10*/  IMAD.IADD R10, R10, 0x1, -R13 ;  /* 0x000000010a0a7824 */ /* 0x000fe200078e0a0d */
[----:B------:R-:W-:-:S04]  /*1c20*/  LOP3.LUT R13, R6, 0xfffffffc, RZ, 0xc0, !PT ;  /* 0xfffffffc060d7812 */ /* 0x000fc800078ec0ff */
[--C-:B------:R-:W-:Y:S01]  /*1c30*/  SHF.R.S32.HI R11, RZ, 0x1f, R10.reuse ;  /* 0x0000001fff0b7819 */ /* 0x100fe2000001140a */
[----:B------:R-:W-:Y:S02]  /*1c40*/  IMAD.IADD R16, R4, 0x1, -R13 ;  /* 0x0000000104107824 */ /* 0x000fe400078e0a0d */
[----:B---3--:R-:W-:Y:S02]  /*1c50*/  IMAD.SHL.U32 R19, R17, 0x100, RZ ;  /* 0x0000010011137824 */ /* 0x008fe400078e00ff */
[----:B------:R-:W-:-:S03]  /*1c60*/  IMAD.WIDE R164, R22, 0x10, R10 ;  /* 0x0000001016a47825 */ /* 0x000fc600078e020a */
[----:B-1----:R-:W-:Y:S01]  /*1c70*/  ISETP.GE.AND P0, PT, R19, R8, PT ;  /* 0x000000081300720c */ /* 0x002fe20003f06270 */
[----:B------:R-:W-:Y:S02]  /*1c80*/  IMAD.SHL.U32 R12, R16, 0x2, RZ ;  /* 0x00000002100c7824 */ /* 0x000fe400078e00ff */
[----:B------:R-:W-:-:S03]  /*1c90*/  IMAD.WIDE R164, R17, 0x100, R164 ;  /* 0x0000010011a47825 */ /* 0x000fc600078e02a4 */
[----:B------:R-:W-:-:S07]  /*1ca0*/  SHF.R.S32.HI R13, RZ, 0x1f, R12 ;  /* 0x0000001fff0d7819 */ /* 0x000fce000001140c */
[----:B----4-:R-:W-:Y:S05]  /*1cb0*/  @P0 EXIT ;  /* 0x000000000000094d */ /* 0x010fea0003800000 */
[----:B------:R-:W-:Y:S01]  /*1cc0*/  ULDC UR4, c[0x0][0x288] ;  /* 0x0000a20000047ab9 */ /* 0x000fe20000000800 */
[----:B------:R-:W-:Y:S01]  /*1cd0*/  IMAD.SHL.U32 R4, R7, 0x40, RZ ;  /* 0x0000004007047824 */ /* 0x000fe200078e00ff */
[----:B------:R-:W-:Y:S01]  /*1ce0*/  ISETP.GE.AND P0, PT, R5, UR4, PT ;  /* 0x0000000405007c0c */ /* 0x000fe2000bf06270 */
[-C--:B------:R-:W-:Y:S01]  /*1cf0*/  IMAD.WIDE.U32 R20, R164, R14.reuse, R12 ;  /* 0x0000000ea4147225 */ /* 0x080fe200078e000c */
[----:B------:R-:W-:Y:S01]  /*1d00*/  SHF.R.S32.HI R17, RZ, 0x1f, R5 ;  /* 0x0000001fff117819 */ /* 0x000fe20000011405 */
[----:B------:R-:W-:Y:S01]  /*1d10*/  ULDC.64 UR4, c[0x0][0x660] ;  /* 0x0001980000047ab9 */ /* 0x000fe20000000a00 */
[C---:B------:R-:W-:Y:S01]  /*1d20*/  ISETP.GE.OR P0, PT, R4.reuse, R9, P0 ;  /* 0x000000090400720c */ /* 0x040fe20000706670 */
[----:B------:R-:W-:Y:S01]  /*1d30*/  IMAD R7, R165, R14, RZ ;  /* 0x0000000ea5077224 */ /* 0x000fe200078e02ff */
[----:B------:R-:W-:Y:S01]  /*1d40*/  SHF.R.S32.HI R6, RZ, 0x1f, R4 ;  /* 0x0000001fff067819 */ /* 0x000fe20000011404 */
[----:B------:R-:W-:Y:S01]  /*1d50*/  IMAD R18, R17, UR4, RZ ;  /* 0x0000000411127c24 */ /* 0x000fe2000f8e02ff */
[----:B------:R-:W-:Y:S01]  /*1d60*/  IADD3 R20, P1, R4, R20, RZ ;  /* 0x0000001404147210 */ /* 0x000fe20007f3e0ff */
[----:B------:R-:W-:-:S05]  /*1d70*/  IMAD R7, R164, R15, R7 ;  /* 0x0000000fa4077224 */ /* 0x000fca00078e0207 */
[----:B------:R-:W-:-:S03]  /*1d80*/  IADD3.X R21, R6, R21, R7, P1, !PT ;  /* 0x0000001506157210 */ /* 0x000fc60000ffe407 */
[----:B------:R-:W-:Y:S05]  /*1d90*/  @P0 EXIT ;  /* 0x000000000000094d */ /* 0x000fea0003800000 */
[----:B------:R-:W-:Y:S01]  /*1da0*/  ULDC UR6, c[0x0][0x28c] ;  /* 0x0000a30000067ab9 */ /* 0x000fe20000000800 */
[C---:B------:R-:W-:Y:S01]  /*1db0*/  IMAD R7, R5.reuse, UR5, R18 ;  /* 0x0000000505077c24 */ /* 0x040fe2000f8e0212 */
[----:B------:R-:W-:Y:S01]  /*1dc0*/  ISETP.GE.AND P0, PT, R152, UR6, PT ;  /* 0x0000000698007c0c */ /* 0x000fe2000bf06270 */
[----:B------:R-:W-:Y:S01]  /*1dd0*/  ULDC UR6, c[0x0][0x290] ;  /* 0x0000a40000067ab9 */ /* 0x000fe20000000800 */
[----:B------:R-:W-:Y:S01]  /*1de0*/  SHF.R.S32.HI R18, RZ, 0x1f, R3 ;  /* 0x0000001fff127819 */ /* 0x000fe20000011403 */
[----:B------:R-:W-:Y:S01]  /*1df0*/  IMAD.WIDE.U32 R20, R5, UR4, R20 ;  /* 0x0000000405147c25 */ /* 0x000fe2000f8e0014 */
[----:B------:R-:W-:Y:S01]  /*1e00*/  ISETP.GE.OR P0, PT, R3, UR6, P0 ;  /* 0x0000000603007c0c */ /* 0x000fe20008706670 */
[----:B------:R-:W-:Y:S02]  /*1e10*/  ULDC.64 UR4, c[0x0][0x670] ;  /* 0x00019c0000047ab9 */ /* 0x000fe40000000a00 */
[----:B------:R-:W-:Y:S02]  /*1e20*/  IMAD.IADD R21, R21, 0x1, R7 ;  /* 0x0000000115157824 */ /* 0x000fe400078e0207 */
[----:B------:R-:W-:-:S02]  /*1e30*/  IMAD R154, R18, UR4, RZ ;  /* 0x00000004129a7c24 */ /* 0x000fc4000f8e02ff */
[----:B------:R-:W-:Y:S02]  /*1e40*/  IMAD R7, R22, -0x10, -R19 ;  /* 0xfffffff016077824 */ /* 0x000fe400078e0a13 */
[C---:B------:R-:W-:Y:S02]  /*1e50*/  IMAD R19, R3.reuse, UR5, R154 ;  /* 0x0000000503137c24 */ /* 0x040fe4000f8e029a */
[----:B------:R-:W-:Y:S02]  /*1e60*/  IMAD.WIDE.U32 R20, R3, UR4, R20 ;  /* 0x0000000403147c25 */ /* 0x000fe4000f8e0014 */
[----:B------:R-:W-:Y:S05]  /*1e70*/  @P0 EXIT ;  /* 0x000000000000094d */ /* 0x000fea0003800000 */
[----:B0----5:R-:W-:Y:S01]  /*1e80*/  FSETP.NEU.AND P1, PT, R2, RZ, PT ;  /* 0x000000ff0200720b */ /* 0x021fe20003f2d000 */
[----:B------:R-:W-:Y:S01]  /*1e90*/  IMAD R9, R16, -0x2, R9 ;  /* 0xfffffffe10097824 */ /* 0x000fe200078e0209 */
[----:B------:R-:W-:Y:S01]  /*1ea0*/  SHF.R.S32.HI R153, RZ, 0x1f, R152 ;  /* 0x0000001fff997819 */ /* 0x000fe20000011498 */
[----:B------:R-:W-:Y:S01]  /*1eb0*/  ULDC.64 UR4, c[0x0][0x668] ;  /* 0x00019a0000047ab9 */ /* 0x000fe20000000a00 */
[----:B------:R-:W-:Y:S01]  /*1ec0*/  IADD3 R7, R7, R8, -R10 ;  /* 0x0000000807077210 */ /* 0x000fe20007ffe80a */
[----:B------:R-:W-:Y:S01]  /*1ed0*/  IMAD.IADD R8, R9, 0x1, -R4 ;  /* 0x0000000109087824 */ /* 0x000fe200078e0a04 */
[----:B------:R-:W-:Y:S01]  /*1ee0*/  ULDC.64 UR6, c[0x0][0x640] ;  /* 0x0001900000067ab9 */ /* 0x000fe20000000a00 */
[----:B------:R-:W-:Y:S02]  /*1ef0*/  IMAD.IADD R21, R21, 0x1, R19 ;  /* 0x0000000115157824 */ /* 0x000fe400078e0213 */
[C---:B------:R-:W-:Y:S01]  /*1f00*/  IMAD R9, R153.reuse, UR4, RZ ;  /* 0x0000000499097c24 */ /* 0x040fe2000f8e02ff */
[----:B------:R-:W-:Y:S01]  /*1f10*/  ISETP.GT.AND P4, PT, R8, RZ, PT ;  /* 0x000000ff0800720c */ /* 0x000fe20003f84270 */
[----:B------:R-:W-:-:S02]  /*1f20*/  IMAD R153, R153, UR6, RZ ;  /* 0x0000000699997c24 */ /* 0x000fc4000f8e02ff */
[C---:B------:R-:W-:Y:S01]  /*1f30*/  IMAD R155, R152.reuse, UR5, R9 ;  /* 0x00000005989b7c24 */ /* 0x040fe2000f8e0209 */
[----:B------:R-:W-:Y:S01]  /*1f40*/  ISETP.GT.AND P0, PT, R7, RZ, P4 ;  /* 0x000000ff0700720c */ /* 0x000fe20002704270 */
[----:B------:R-:W-:Y:S01]  /*1f50*/  IMAD.WIDE.U32 R10, R152, UR4, R20 ;  /* 0x00000004980a7c25 */ /* 0x000fe2000f8e0014 */
[----:B------:R-:W-:-:S03]  /*1f60*/  SHF.L.U64.HI R9, R14, 0x3, R15 ;  /* 0x000000030e097819 */ /* 0x000fc6000001020f */
[----:B------:R-:W-:Y:S02]  /*1f70*/  IMAD R153, R152, UR7, R153 ;  /* 0x0000000798997c24 */ /* 0x000fe4000f8e0299 */
[----:B------:R-:W-:Y:S02]  /*1f80*/  IMAD.SHL.U32 R156, R14, 0x8, RZ ;  /* 0x000000080e9c7824 */ /* 0x000fe400078e00ff */
[----:B------:R-:W-:Y:S01]  /*1f90*/  IMAD.IADD R155, R11, 0x1, R155 ;  /* 0x000000010b9b7824 */ /* 0x000fe200078e029b */
[----:B------:R-:W-:Y:S06]  /*1fa0*/  @!P1 BRA `(.L_x_22) ;  /* 0x00000074007c9947 */ /* 0x000fec0003800000 */
[----:B------:R-:W-:Y:S01]  /*1fb0*/  IADD3 R16, P1, R4, R12, RZ ;  /* 0x0000000c04107210 */ /* 0x000fe20007f3e0ff */
[----:B------:R-:W-:Y:S01]  /*1fc0*/  ULDC.64 UR8, c[0x0][0x638] ;  /* 0x00018e0000087ab9 */ /* 0x000fe20000000a00 */
[----:B------:R-:W-:Y:S01]  /*1fd0*/  ULDC.64 UR10, c[0x0][0x648] ;  /* 0x00019200000a7ab9 */ /* 0x000fe20000000a00 */
[----:B------:R-:W-:Y:S01]  /*1fe0*/  IMAD R20, R17, UR8, RZ ;  /* 0x0000000811147c24 */ /* 0x000fe2000f8e02ff */
[----:B------:R-:W-:Y:S01]  /*1ff0*/  ULDC.64 UR4, c[0x0][0x630] ;  /* 0x00018c0000047ab9 */ /* 0x000fe20000000a00 */
[----:B------:R-:W-:Y:S01]  /*2000*/  IMAD.X R17, R6, 0x1, R13, P1 ;  /* 0x0000000106117824 */ /* 0x000fe200008e060d */
[----:B------:R-:W-:Y:S01]  /*2010*/  ULDC.64 UR14, c[0x0][0x628] ;  /* 0x00018a00000e7ab9 */ /* 0x000fe20000000a00 */
[C---:B------:R-:W-:Y:S02]  /*2020*/  IMAD R11, R5.reuse, UR9, R20 ;  /* 0x00000009050b7c24 */ /* 0x040fe4000f8e0214 */
[----:B------:R-:W-:-:S04]  /*2030*/  IMAD.WIDE.U32 R16, R5, UR8, R16 ;  /* 0x0000000805107c25 */ /* 0x000fc8000f8e0010 */
[----:B------:R-:W-:Y:S02]  /*2040*/  IMAD R18, R18, UR10, RZ ;  /* 0x0000000a12127c24 */ /* 0x000fe4000f8e02ff */
[----:B------:R-:W-:Y:S02]  /*2050*/  IMAD.IADD R17, R17, 0x1, R11 ;  /* 0x0000000111117824 */ /* 0x000fe400078e020b */
[C---:B------:R-:W-:Y:S02]  /*2060*/  IMAD R157, R3.reuse, UR11, R18 ;  /* 0x0000000b039d7c24 */ /* 0x040fe4000f8e0212 */
[----:B------:R-:W-:-:S04]  /*2070*/  IMAD.WIDE.U32 R16, R3, UR10, R16 ;  /* 0x0000000a03107c25 */ /* 0x000fc8000f8e0010 */
[----:B------:R-:W-:Y:S02]  /*2080*/  IMAD.IADD R17, R17, 0x1, R157 ;  /* 0x0000000111117824 */ /* 0x000fe400078e029d */
[----:B------:R-:W-:Y:S02]  /*2090*/  IMAD R21, R165, UR4, RZ ;  /* 0x00000004a5157c24 */ /* 0x000fe4000f8e02ff */
[----:B------:R-:W-:-:S04]  /*20a0*/  IMAD.WIDE.U32 R16, R152, UR6, R16 ;  /* 0x0000000698107c25 */ /* 0x000fc8000f8e0010 */
[----:B------:R-:W-:Y:S02]  /*20b0*/  IMAD.IADD R19, R153, 0x1, R17 ;  /* 0x0000000199137824 */ /* 0x000fe400078e0211 */
[----:B------:R-:W-:Y:S02]  /*20c0*/  IMAD.MOV.U32 R18, RZ, RZ, R16 ;  /* 0x000000ffff127224 */ /* 0x000fe400078e0010 */
[C---:B------:R-:W-:Y:S02]  /*20d0*/  IMAD R158, R164.reuse, UR5, R21 ;  /* 0x00000005a49e7c24 */ /* 0x040fe4000f8e0215 */
[----:B------:R-:W-:-:S04]  /*20e0*/  IMAD.WIDE.U32 R22, R164, UR4, R18 ;  /* 0x00000004a4167c25 */ /* 0x000fc8000f8e0012 */
[----:B------:R-:W-:Y:S01]  /*20f0*/  IMAD.IADD R21, R23, 0x1, R158 ;  /* 0x0000000117157824 */ /* 0x000fe200078e029e */
[----:B------:R-:W-:-:S04]  /*2100*/  LEA R20, P1, R22, UR14, 0x1 ;  /* 0x0000000e16147c11 */ /* 0x000fc8000f8208ff */
[----:B------:R-:W-:-:S05]  /*2110*/  LEA.HI.X R21, R22, UR15, R21, 0x1, P1 ;  /* 0x0000000f16157c11 */ /* 0x000fca00088f0c15 */
[----:B------:R-:W2:Y:S01]  /*2120*/  @P0 LDG.E.LTC128B.U16 R159, desc[UR12][R20.64] ;  /* 0x0000000c149f0981 */ /* 0x000ea2000c1e1520 */
[----:B------:R-:W-:Y:S01]  /*2130*/  IMAD.WIDE.U32 R22, R152, UR6, RZ ;  /* 0x0000000698167c25 */ /* 0x000fe2000f8e00ff */
[----:B------:R-:W-:Y:S01]  /*2140*/  ULDC.64 UR6, c[0x0][0x650] ;  /* 0x0001940000067ab9 */ /* 0x000fe20000000a00 */
[----:B------:R-:W-:Y:S01]  /*2150*/  ISETP.GT.AND P6, PT, R8, 0x1, PT ;  /* 0x000000010800780c */ /* 0x000fe20003fc4270 */
[----:B------:R-:W-:Y:S01]  /*2160*/  BSSY B0, `(.L_x_23) ;  /* 0x0000019000007945 */ /* 0x000fe20003800000 */
[----:B------:R-:W-:Y:S01]  /*2170*/  IMAD.IADD R153, R23, 0x1, R153 ;  /* 0x0000000117997824 */ /* 0x000fe200078e0299 */
[----:B------:R-:W-:Y:S01]  /*2180*/  LEA R154, P1, R10, UR6, 0x1 ;  /* 0x000000060a9a7c11 */ /* 0x000fe2000f8208ff */
[----:B------:R-:W-:-:S03]  /*2190*/  IMAD.MOV.U32 R152, RZ, RZ, R22 ;  /* 0x000000ffff987224 */ /* 0x000fc600078e0016 */
[----:B------:R-:W-:Y:S01]  /*21a0*/  LEA.HI.X R155, R10, UR7, R155, 0x1, P1 ;  /* 0x000000070a9b7c11 */ /* 0x000fe200088f0c9b */
[----:B------:R-:W-:Y:S01]  /*21b0*/  IMAD.WIDE.U32 R160, R164, UR4, R152 ;  /* 0x00000004a4a07c25 */ /* 0x000fe2000f8e0098 */
[----:B------:R-:W-:-:S03]  /*21c0*/  ISETP.GT.AND P1, PT, R7, RZ, P6 ;  /* 0x000000ff0700720c */ /* 0x000fc60003724270 */
[----:B------:R-:W-:Y:S02]  /*21d0*/  IMAD.IADD R161, R158, 0x1, R161 ;  /* 0x000000019ea17824 */ /* 0x000fe400078e02a1 */
[----:B------:R-:W-:-:S04]  /*21e0*/  IMAD.WIDE.U32 R160, R3, UR10, R160 ;  /* 0x0000000a03a07c25 */ /* 0x000fc8000f8e00a0 */
[----:B------:R-:W-:Y:S02]  /*21f0*/  IMAD.IADD R161, R157, 0x1, R161 ;  /* 0x000000019da17824 */ /* 0x000fe400078e02a1 */
[----:B------:R-:W-:-:S04]  /*2200*/  IMAD.WIDE.U32 R160, R5, UR8, R160 ;  /* 0x0000000805a07c25 */ /* 0x000fc8000f8e00a0 */
[----:B------:R-:W-:Y:S01]  /*2210*/  IMAD.IADD R161, R11, 0x1, R161 ;  /* 0x000000010ba17824 */ /* 0x000fe200078e02a1 */
[----:B------:R-:W-:-:S04]  /*2220*/  IADD3 R160, P2, P3, R4, R160, R12 ;  /* 0x000000a004a07210 */ /* 0x000fc80007b5e00c */
[----:B------:R-:W-:Y:S02]  /*2230*/  IADD3.X R161, R6, R161, R13, P2, P3 ;  /* 0x000000a106a17210 */ /* 0x000fe400017e640d */
[----:B------:R-:W-:-:S04]  /*2240*/  LEA R166, P2, R160, UR14, 0x1 ;  /* 0x0000000ea0a67c11 */ /* 0x000fc8000f8408ff */
[----:B------:R-:W-:Y:S01]  /*2250*/  LEA.HI.X R167, R160, UR15, R161, 0x1, P2 ;  /* 0x0000000fa0a77c11 */ /* 0x000fe200090f0ca1 */
[----:B--2---:R-:W-:-:S05]  /*2260*/  HADD2.F32 R163, -RZ, R159.H0_H0 ;  /* 0x2000009fffa37230 */ /* 0x004fca0000004100 */
[----:B------:R-:W-:-:S04]  /*2270*/  FMUL R163, R163, R2 ;  /* 0x00000002a3a37220 */ /* 0x000fc80000400000 */
[C---:B------:R-:W-:Y:S01]  /*2280*/  FFMA R162, R120.reuse, R0, R163 ;  /* 0x0000000078a27223 */ /* 0x040fe200000000a3 */
[----:B------:R-:W-:-:S04]  /*2290*/  LOP3.LUT R120, R120, 0xfffffffd, RZ, 0xc0, !PT ;  /* 0xfffffffd78787812 */ /* 0x000fc800078ec0ff */
[----:B------:R-:W-:Y:S02]  /*22a0*/  F2FP.F16.F32.PACK_AB R162, RZ, R162 ;  /* 0x000000a2ffa2723e */ /* 0x000fe400000000ff */
[----:B------:R-:W-:-:S03]  /*22b0*/  @P6 LOP3.LUT R120, R120, 0x2, RZ, 0xfc, !PT ;  /* 0x0000000278786812 */ /* 0x000fc600078efcff */
[----:B------:R0:W-:Y:S01]  /*22c0*/  @P0 STG.E.U16 desc[UR12][R154.64], R162 ;  /* 0x000000a29a000986 */ /* 0x0001e2000c10150c */
[----:B------:R-:W-:Y:S05]  /*22d0*/  @!P1 BRA `(.L_x_24) ;  /* 0x0000000000049947 */ /* 0x000fea0003800000 */
[----:B------:R1:W5:Y:S02]  /*22e0*/  LDG.E.LTC128B.U16 R159, desc[UR12][R166.64+0x2] ;  /* 0x0000020ca69f7981 */ /* 0x000364000c1e1520 */
.L_x_24:
[----:B------:R-:W-:Y:S05]  /*22f0*/  BSYNC B0 ;  /* 0x0000000000007941 */ /* 0x000fea0003800000 */
.L_x_23:
[----:B------:R-:W-:Y:S01]  /*2300*/  USHF.L.U32 UR6, UR4, 0x3, URZ ;  /* 0x0000000304067899 */ /* 0x000fe2000800063f */
[----:B-----5:R-:W-:Y:S01]  /*2310*/  HADD2.F32 R17, -RZ, R159.H0_H0 ;  /* 0x2000009fff117230 */ /* 0x020fe20000004100 */
[----:B------:R-:W-:Y:S01]  /*2320*/  USHF.L.U64.HI UR7, UR4, 0x3, UR5 ;  /* 0x0000000304077899 */ /* 0x000fe20008010205 */
[----:B------:R-:W-:-:S03]  /*2330*/  ISETP.GT.AND P0, PT, R7, 0x8, P4 ;  /* 0x000000080700780c */ /* 0x000fc60002704270 */
[----:B------:R-:W-:Y:S02]  /*2340*/  IMAD.U32 R160, RZ, RZ, UR6 ;  /* 0x00000006ffa07e24 */ /* 0x000fe4000f8e00ff */
[----:B------:R-:W-:Y:S01]  /*2350*/  FMUL R10, R17, R2 ;  /* 0x00000002110a7220 */ /* 0x000fe20000400000 */
[----:B------:R-:W-:-:S03]  /*2360*/  IMAD.U32 R161, RZ, RZ, UR7 ;  /* 0x00000007ffa17e24 */ /* 0x000fc6000f8e00ff */
[----:B------:R-:W-:Y:S01]  /*2370*/  FFMA R10, R121, R0, R10 ;  /* 0x00000000790a7223 */ /* 0x000fe2000000000a */
[----:B------:R-:W-:-:S04]  /*2380*/  IMAD.WIDE.U32 R160, R164, UR4, R160 ;  /* 0x00000004a4a07c25 */ /* 0x000fc8000f8e00a0 */
[----:B------:R-:W-:Y:S01]  /*2390*/  IMAD.IADD R23, R158, 0x1, R161 ;  /* 0x000000019e177824 */ /* 0x000fe200078e02a1 */
[----:B------:R-:W-:Y:S02]  /*23a0*/  IADD3 R17, P2, R16, R160, RZ ;  /* 0x000000a010117210 */ /* 0x000fe40007f5e0ff */
[----:B------:R-:W-:-:S03]  /*23b0*/  F2FP.F16.F32.PACK_AB R10, RZ, R10 ;  /* 0x0000000aff0a723e */ /* 0x000fc600000000ff */
[----:B------:R-:W-:Y:S01]  /*23c0*/  IMAD.X R18, R23, 0x1, R19, P2 ;  /* 0x0000000117127824 */ /* 0x000fe200010e0613 */
[----:B------:R-:W-:Y:S01]  /*23d0*/  LEA R16, P2, R17, UR14, 0x1 ;  /* 0x0000000e11107c11 */ /* 0x000fe2000f8408ff */
[----:B------:R-:W-:-:S03]  /*23e0*/  @P1 IMAD.MOV.U32 R19, RZ, RZ, R155 ;  /* 0x000000ffff131224 */ /* 0x000fc600078e009b */
[----:B------:R-:W-:Y:S01]  /*23f0*/  LEA.HI.X R17, R17, UR15, R18, 0x1, P2 ;  /* 0x0000000f11117c11 */ /* 0x000fe200090f0c12 */
[----:B------:R-:W-:-:S05]  /*2400*/  @P1 IMAD.MOV.U32 R18, RZ, RZ, R154 ;  /* 0x000000ffff121224 */ /* 0x000fca00078e009a */
[----:B------:R2:W-:Y:S04]  /*2410*/  @P1 STG.E.U16 desc[UR12][R18.64+0x2], R10 ;  /* 0x0000020a12001986 */ /* 0x0005e8000c10150c */
[----:B------:R-:W3:Y:S01]  /*2420*/  @P0 LDG.E.LTC128B.U16 R159, desc[UR12][R16.64] ;  /* 0x0000000c109f0981 */ /* 0x000ee2000c1e1520 */
[----:B------:R-:W-:Y:S01]  /*2430*/  IADD3 R22, P1, R22, R160, RZ ;  /* 0x000000a016167210 */ /* 0x000fe20007f3e0ff */
[----:B------:R-:W-:Y:S01]  /*2440*/  BSSY B0, `(.L_x_25) ;  /* 0x0000015000007945 */ /* 0x000fe20003800000 */
[----:B------:R-:W-:-:S03]  /*2450*/  SHF.L.U64.HI R9, R156, 0x1, R9 ;  /* 0x000000019c097819 */ /* 0x000fc60000010209 */
[----:B------:R-:W-:Y:S02]  /*2460*/  IMAD.X R23, R23, 0x1, R153, P1 ;  /* 0x0000000117177824 */ /* 0x000fe400008e0699 */
[----:B------:R-:W-:-:S04]  /*2470*/  IMAD.WIDE.U32 R22, R3, UR10, R22 ;  /* 0x0000000a03167c25 */ /* 0x000fc8000f8e0016 */
[----:B------:R-:W-:Y:S02]  /*2480*/  IMAD.IADD R23, R157, 0x1, R23 ;  /* 0x000000019d177824 */ /* 0x000fe400078e0217 */
[----:B------:R-:W-:-:S04]  /*2490*/  IMAD.WIDE.U32 R22, R5, UR8, R22 ;  /* 0x0000000805167c25 */ /* 0x000fc8000f8e0016 */
[----:B------:R-:W-:Y:S01]  /*24a0*/  IMAD.IADD R11, R11, 0x1, R23 ;  /* 0x000000010b0b7824 */ /* 0x000fe200078e0217 */
[----:B------:R-:W-:-:S04]  /*24b0*/  IADD3 R4, P1, P2, R4, R22, R12 ;  /* 0x0000001604047210 */ /* 0x000fc80007a3e00c */
[----:B------:R-:W-:Y:S02]  /*24c0*/  IADD3.X R13, R6, R11, R13, P1, P2 ;  /* 0x0000000b060d7210 */ /* 0x000fe40000fe440d */
[----:B------:R-:W-:Y:S02]  /*24d0*/  LEA R156, P2, R156, R154, 0x1 ;  /* 0x0000009a9c9c7211 */ /* 0x000fe400078408ff */
[----:B------:R-:W-:Y:S02]  /*24e0*/  ISETP.GT.AND P1, PT, R7, 0x8, P6 ;  /* 0x000000080700780c */ /* 0x000fe40003724270 */
[----:B--2---:R-:W-:Y:S01]  /*24f0*/  LEA R10, P3, R4, UR14, 0x1 ;  /* 0x0000000e040a7c11 */ /* 0x004fe2000f8608ff */
[----:B------:R-:W-:-:S03]  /*2500*/  IMAD.X R157, R9, 0x1, R155, P2 ;  /* 0x00000001099d7824 */ /* 0x000fc600010e069b */
[----:B------:R-:W-:Y:S01]  /*2510*/  LEA.HI.X R11, R4, UR15, R13, 0x1, P3 ;  /* 0x0000000f040b7c11 */ /* 0x000fe200098f0c0d */
[----:B---3--:R-:W-:-:S05]  /*2520*/  HADD2.F32 R3, -RZ, R159.H0_H0 ;  /* 0x2000009fff037230 */ /* 0x008fca0000004100 */
[----:B------:R-:W-:-:S04]  /*2530*/  FMUL R3, R3, R2 ;  /* 0x0000000203037220 */ /* 0x000fc80000400000 */
[----:B------:R-:W-:-:S05]  /*2540*/  FFMA R3, R122, R0, R3 ;  /* 0x000000007a037223 */ /* 0x000fca0000000003 */
[----:B------:R-:W-:-:S05]  /*2550*/  F2FP.F16.F32.PACK_AB R3, RZ, R3 ;  /* 0x00000003ff03723e */ /* 0x000fca00000000ff */
[----:B------:R2:W-:Y:S01]  /*2560*/  @P0 STG.E.U16 desc[UR12][R156.64], R3 ;  /* 0x000000039c000986 */ /* 0x0005e2000c10150c */
[----:B------:R-:W-:Y:S05]  /*2570*/  @!P1 BRA `(.L_x_26) ;  /* 0x0000000000049947 */ /* 0x000fea0003800000 */
[----:B------:R3:W5:Y:S02]  /*2580*/  LDG.E.LTC128B.U16 R159, desc[UR12][R10.64+0x2] ;  /* 0x0000020c0a9f7981 */ /* 0x000764000c1e1520 */
.L_x_26:
[----:B------:R-:W-:Y:S05]  /*2590*/  BSYNC B0 ;  /* 0x0000000000007941 */ /* 0x000fea0003800000 */
.L_x_25:
[----:B--2--5:R-:W-:Y:S01]  /*25a0*/  HADD2.F32 R3, -RZ, R159.H0_H0 ;  /* 0x2000009fff037230 */ /* 0x024fe20000004100 */
[----:B------:R-:W-:Y:S01]  /*25b0*/  ISETP.GT.AND P3, PT, R8, 0x8, PT ;  /* 0x000000080800780c */ /* 0x000fe20003f64270 */
[----:B------:R-:W-:Y:S01]  /*25c0*/  @P1 IMAD.MOV.U32 R5, RZ, RZ, R157 ;  /* 0x000000ffff051224 */ /* 0x000fe200078e009d */
[----:B------:R-:W-:Y:S01]  /*25d0*/  LOP3.LUT R120, R120, 0xfffffffb, RZ, 0xc0, !PT ;  /* 0xfffffffb78787812 */ /* 0x000fe200078ec0ff */
[----:B------:R-:W-:Y:S01]  /*25e0*/  BSSY B0, `(.L_x_27) ;  /* 0x000000b000007945 */ /* 0x000fe20003800000 */
[----:B------:R-:W-:Y:S01]  /*25f0*/  FMUL R4, R3, R2 ;  /* 0x0000000203047220 */ /* 0x000fe20000400000 */
[----:B------:R-:W-:-:S03]  /*2600*/  ISETP.GT.AND P0, PT, R7, RZ, P3 ;  /* 0x000000ff0700720c */ /* 0x000fc60001f04270 */
[----:B------:R-:W-:-:S05]  /*2610*/  FFMA R4, R123, R0, R4 ;  /* 0x000000007b047223 */ /* 0x000fca0000000004 */
[----:B------:R-:W-:Y:S02]  /*2620*/  F2FP.F16.F32.PACK_AB R4, RZ, R4 ;  /* 0x00000004ff04723e */ /* 0x000fe400000000ff */
[----:B------:R-:W-:Y:S02]  /*2630*/  @P3 LOP3.LUT R120, R120, 0x4, RZ, 0xfc, !PT ;  /* 0x0000000478783812 */ /* 0x000fe400078efcff */
[----:B------:R-:W-:Y:S01]  /*2640*/  PRMT R3, R4, 0x7610, R3 ;  /* 0x0000761004037816 */ /* 0x000fe20000000003 */
[----:B------:R-:W-:-:S05]  /*2650*/  @P1 IMAD.MOV.U32 R4, RZ, RZ, R156 ;  /* 0x000000ffff041224 */ /* 0x000fca00078e009c */
[----:B------:R2:W-:Y:S01]  /*2660*/  @P1 STG.E.U16 desc[UR12][R4.64+0x2], R3 ;  /* 0x0000020304001986 */ /* 0x0005e2000c10150c */
[----:B------:R-:W-:Y:S05]  /*2670*/  @!P0 BRA `(.L_x_28) ;  /* 0x0000000000048947 */ /* 0x000fea0003800000 */
[----:B------:R4:W5:Y:S02]  /*2680*/  LDG.E.LTC128B.U16 R159, desc[UR12][R166.64+0x10] ;  /* 0x0000100ca69f7981 */ /* 0x000964000c1e1520 */
.L_x_28:
[----:B------:R-:W-:Y:S05]  /*2690*/  BSYNC B0 ;  /* 0x0000000000007941 */ /* 0x000fea0003800000 */
.L_x_27:
[----:B--2--5:R-:W-:Y:S01]  /*26a0*/  HADD2.F32 R3, -RZ, R159.H0_H0 ;  /* 0x2000009fff037230 */ /* 0x024fe20000004100 */
[----:B------:R-:W-:Y:S01]  /*26b0*/  ISETP.GT.AND P2, PT, R8, 0x9, PT ;  /* 0x000000090800780c */ /* 0x000fe20003f44270 */
[----:B------:R-:W-:Y:S01]  /*26c0*/  @P0 IMAD.MOV.U32 R4, RZ, RZ, R154 ;  /* 0x000000ffff040224 */ /* 0x000fe200078e009a */
[----:B------:R-:W-:Y:S01]  /*26d0*/  LOP3.LUT R120, R120, 0xfffffff7, RZ, 0xc0, !PT ;  /* 0xfffffff778787812 */ /* 0x000fe200078ec0ff */
[----:B------:R-:W-:Y:S02]  /*26e0*/  @P0 IMAD.MOV.U32 R5, RZ, RZ, R155 ;  /* 0x000000ffff050224 */ /* 0x000fe400078e009b */
[----:B------:R-:W-:Y:S01]  /*26f0*/  FMUL R3, R3, R2 ;  /* 0x0000000203037220 */ /* 0x000fe20000400000 */
[----:B------:R-:W-:Y:S01]  /*2700*/  ISETP.GT.AND P1, PT, R7, RZ, P2 ;  /* 0x000000ff0700720c */ /* 0x000fe20001724270 */
[----:B------:R-:W-:Y:S02]  /*2710*/  BSSY B0, `(.L_x_29) ;  /* 0x0000007000007945 */ /* 0x000fe40003800000 */
[----:B------:R-:W-:-:S05]  /*2720*/  FFMA R3, R124, R0, R3 ;  /* 0x000000007c037223 */ /* 0x000fca0000000003 */
[----:B------:R-:W-:Y:S02]  /*2730*/  F2FP.F16.F32.PACK_AB R3, RZ, R3 ;  /* 0x00000003ff03723e */ /* 0x000fe400000000ff */
[----:B------:R-:W-:-:S03]  /*2740*/  @P2 LOP3.LUT R120, R120, 0x8, RZ, 0xfc, !PT ;  /* 0x0000000878782812 */ /* 0x000fc600078efcff */
[----:B------:R2:W-:Y:S01]  /*2750*/  @P0 STG.E.U16 desc[UR12][R4.64+0x10], R3 ;  /* 0x0000100304000986 */ /* 0x0005e2000c10150c */
[----:B------:R-:W-:Y:S05]  /*2760*/  @!P1 BRA `(.L_x_30) ;  /* 0x0000000000049947 */ /* 0x000fea0003800000 */
[----:B------:R0:W5:Y:S02]  /*2770*/  LDG.E.LTC128B.U16 R159, desc[UR12][R166.64+0x12] ;  /* 0x0000120ca69f7981 */ /* 0x000164000c1e1520 */
.L_x_30:
[----:B------:R-:W-:Y:S05]  /*2780*/  BSYNC B0 ;  /* 0x0000000000007941 */ /* 0x000fea0003800000 */
.L_x_29:
[----:B--2--5:R-:W-:Y:S01]  /*2790*/  HADD2.F32 R3, -RZ, R159.H0_H0 ;  /* 0x2000009fff037230 */ /* 0x024fe20000004100 */
[----:B------:R-:W-:Y:S01]  /*27a0*/  ISETP.GT.AND P0, PT, R7, 0x8, P3 ;  /* 0x000000080700780c */ /* 0x000fe20001f04270 */
[----:B------:R-:W-:Y:S01]  /*27b0*/  @P1 IMAD.MOV.U32 R5, RZ, RZ, R155 ;  /* 0x000000ffff051224 */ /* 0x000fe200078e009b */
[----:B------:R-:W-:Y:S02]  /*27c0*/  BSSY B0, `(.L_x_31) ;  /* 0x0000009000007945 */ /* 0x000fe40003800000 */
[----:B------:R-:W-:-:S04]  /*27d0*/  FMUL R4, R3, R2 ;  /* 0x0000000203047220 */ /* 0x000fc80000400000 */
[----:B------:R-:W-:-:S05]  /*27e0*/  FFMA R4, R125, R0, R4 ;  /* 0x000000007d047223 */ /* 0x000fca0000000004 */
[----:B------:R-:W-:-:S04]  /*27f0*/  F2FP.F16.F32.PACK_AB R4, RZ, R4 ;  /* 0x00000004ff04723e */ /* 0x000fc800000000ff */
[----:B------:R-:W-:Y:S01]  /*2800*/  PRMT R3, R4, 0x7610, R3 ;  /* 0x0000761004037816 */ /* 0x000fe20000000003 */
[----:B------:R-:W-:-:S05]  /*2810*/  @P1 IMAD.MOV.U32 R4, RZ, RZ, R154 ;  /* 0x000000ffff041224 */ /* 0x000fca00078e009a */
[----:B------:R2:W-:Y:S01]  /*2820*/  @P1 STG.E.U16 desc[UR12][R4.64+0x12], R3 ;  /* 0x0000120304001986 */ /* 0x0005e2000c10150c */
[----:B------:R-:W-:Y:S05]  /*2830*/  @!P0 BRA `(.L_x_32) ;  /* 0x0000000000048947 */ /* 0x000fea0003800000 */
[----:B------:R0:W5:Y:S02]  /*2840*/  LDG.E.LTC128B.U16 R159, desc[UR12][R10.64+0x10] ;  /* 0x0000100c0a9f7981 */ /* 0x000164000c1e1520 */
.L_x_32:
[----:B------:R-:W-:Y:S05]  /*2850*/  BSYNC B0 ;  /* 0x0000000000007941 */ /* 0x000fea0003800000 */
.L_x_31:
[----:B--2--5:R-:W-:Y:S01]  /*2860*/  HADD2.F32 R3, -RZ, R159.H0_H0 ;  /* 0x2000009fff037230 */ /* 0x024fe20000004100 */
[----:B------:R-:W-:Y:S01]  /*2870*/  ISETP.GT.AND P1, PT, R7, 0x8, P2 ;  /* 0x000000080700780c */ /* 0x000fe20001724270 */
[----:B------:R-:W-:Y:S01]  /*2880*/  @P0 IMAD.MOV.U32 R4, RZ, RZ, R156 ;  /* 0x000000ffff040224 */ /* 0x000fe200078e009c */
[----:B------:R-:W-:Y:S01]  /*2890*/  BSSY B0, `(.L_x_33) ;  /* 0x0000008000007945 */ /* 0x000fe20003800000 */
[----:B------:R-:W-:Y:S02]  /*28a0*/  @P0 IMAD.MOV.U32 R5, RZ, RZ, R157 ;  /* 0x000000ffff050224 */ /* 0x000fe400078e009d */
[----:B------:R-:W-:-:S04]  /*28b0*/  FMUL R3, R3, R2 ;  /* 0x0000000203037220 */ /* 0x000fc80000400000 */
[----:B------:R-:W-:-:S05]  /*28c0*/  FFMA R3, R126, R0, R3 ;  /* 0x000000007e037223 */ /* 0x000fca0000000003 */
[----:B------:R-:W-:-:S05]  /*28d0*/  F2FP.F16.F32.PACK_AB R3, RZ, R3 ;  /* 0x00000003ff03723e */ /* 0x000fca00000000ff */
[----:B------:R2:W-:Y:S01]  /*28e0*/  @P0 STG.E.U16 desc[UR12][R4.64+0x10], R3 ;  /* 0x0000100304000986 */ /* 0x0005e2000c10150c */
[----:B------:R-:W-:Y:S05]  /*28f0*/  @!P1 BRA `(.L_x_34) ;  /* 0x0000000000049947 */ /* 0x000fea0003800000 */
[----:B------:R0:W5:Y:S02]  /*2900*/  LDG.E.LTC128B.U16 R159, desc[UR12][R10.64+0x12] ;  /* 0x0000120c0a9f7981 */ /* 0x000164000c1e1520 */
.L_x_34:
[----:B------:R-:W-:Y:S05]  /*2910*/  BSYNC B0 ;  /* 0x0000000000007941 */ /* 0x000fea0003800000 */
.L_x_33:
        /* <DEDUP_REMOVED lines=15> */
.L_x_36:
[----:B------:R-:W-:Y:S05]  /*2a10*/  BSYNC B0 ;  /* 0x0000000000007941 */ /* 0x000fea0003800000 */
.L_x_35:
[----:B--2--5:R-:W-:Y:S01]  /*2a20*/  HADD2.F32 R3, -RZ, R159.H0_H0 ;  /* 0x2000009fff037230 */ /* 0x024fe20000004100 */
[----:B------:R-:W-:Y:S01]  /*2a30*/  ISETP.GT.AND P1, PT, R8, 0x11, PT ;  /* 0x000000110800780c */ /* 0x000fe20003f24270 */
[----:B------:R-:W-:Y:S01]  /*2a40*/  @P0 IMAD.MOV.U32 R4, RZ, RZ, R154 ;  /* 0x000000ffff040224 */ /* 0x000fe200078e009a */
[----:B------:R-:W-:Y:S01]  /*2a50*/  LOP3.LUT R120, R120, 0xffffffdf, RZ, 0xc0, !PT ;  /* 0xffffffdf78787812 */ /* 0x000fe200078ec0ff */
[----:B------:R-:W-:Y:S02]  /*2a60*/  @P0 IMAD.MOV.U32 R5, RZ, RZ, R155 ;  /* 0x000000ffff050224 */ /* 0x000fe400078e009b */
[----:B------:R-:W-:Y:S01]  /*2a70*/  FMUL R3, R3, R2 ;  /* 0x0000000203037220 */ /* 0x000fe20000400000 */
[----:B------:R-:W-:Y:S03]  /*2a80*/  BSSY B0, `(.L_x_37) ;  /* 0x0000008000007945 */ /* 0x000fe60003800000 */
[----:B------:R-:W-:-:S05]  /*2a90*/  FFMA R3, R128, R0, R3 ;  /* 0x0000000080037223 */ /* 0x000fca0000000003 */
[----:B------:R-:W-:Y:S02]  /*2aa0*/  F2FP.F16.F32.PACK_AB R3, RZ, R3 ;  /* 0x00000003ff03723e */ /* 0x000fe400000000ff */
[----:B------:R-:W-:-:S03]  /*2ab0*/  @P1 LOP3.LUT R120, R120, 0x20, RZ, 0xfc, !PT ;  /* 0x0000002078781812 */ /* 0x000fc600078efcff */
[----:B------:R2:W-:Y:S01]  /*2ac0*/  @P0 STG.E.U16 desc[UR12][R4.64+0x20], R3 ;  /* 0x0000200304000986 */ /* 0x0005e2000c10150c */
[----:B------:R-:W-:-:S13]  /*2ad0*/  ISETP.GT.AND P0, PT, R7, RZ, P1 ;  /* 0x000000ff0700720c */ /* 0x000fda0000f04270 */
[----:B--2---:R-:W-:Y:S05]  /*2ae0*/  @!P0 BRA `(.L_x_38) ;  /* 0x0000000000048947 */ /* 0x004fea0003800000 */
[----:B------:R2:W5:Y:S02]  /*2af0*/  LDG.E.LTC128B.U16 R159, desc[UR12][R166.64+0x22] ;  /* 0x0000220ca69f7981 */ /* 0x000564000c1e1520 */
.L_x_38:
[----:B------:R-:W-:Y:S05]  /*2b00*/  BSYNC B0 ;  /* 0x0000000000007941 */ /* 0x000fea0003800000 */
.L_x_37:
[----:B-----5:R-:W-:Y:S01]  /*2b10*/  HADD2.F32 R3, -RZ, R159.H0_H0 ;  /* 0x2000009fff037230 */ /* 0x020fe20000004100 */
[----:B------:R-:W-:Y:S01]  /*2b20*/  BSSY B0, `(.L_x_39) ;  /* 0x000000b000007945 */ /* 0x000fe20003800000 */
[----:B------:R-:W-:-:S03]  /*2b30*/  @P0 IMAD.MOV.U32 R5, RZ, RZ, R155 ;  /* 0x000000ffff050224 */ /* 0x000fc600078e009b */
[----:B------:R-:W-:-:S04]  /*2b40*/  FMUL R4, R3, R2 ;  /* 0x0000000203047220 */ /* 0x000fc80000400000 */
[----:B------:R-:W-:-:S05]  /*2b50*/  FFMA R4, R129, R0, R4 ;  /* 0x0000000081047223 */ /* 0x000fca0000000004 */
[----:B------:R-:W-:-:S04]  /*2b60*/  F2FP.F16.F32.PACK_AB R4, RZ, R4 ;  /* 0x00000004ff04723e */ /* 0x000fc800000000ff */
[----:B------:R-:W-:Y:S01]  /*2b70*/  PRMT R3, R4, 0x7610, R3 ;  /* 0x0000761004037816 */ /* 0x000fe20000000003 */
[----:B------:R-:W-:-:S05]  /*2b80*/  @P0 IMAD.MOV.U32 R4, RZ, RZ, R154 ;  /* 0x000000ffff040224 */ /* 0x000fca00078e009a */
[----:B------:R0:W-:Y:S01]  /*2b90*/  @P0 STG.E.U16 desc[UR12][R4.64+0x22], R3 ;  /* 0x0000220304000986 */ /* 0x0001e2000c10150c */
[----:B------:R-:W-:-:S13]  /*2ba0*/  ISETP.GT.AND P0, PT, R7, 0x8, P2 ;  /* 0x000000080700780c */ /* 0x000fda0001704270 */
[----:B0-----:R-:W-:Y:S05]  /*2bb0*/  @!P0 BRA `(.L_x_40) ;  /* 0x0000000000048947 */ /* 0x001fea0003800000 */
[----:B------:R0:W5:Y:S02]  /*2bc0*/  LDG.E.LTC128B.U16 R159, desc[UR12][R10.64+0x20] ;  /* 0x0000200c0a9f7981 */ /* 0x000164000c1e1520 */
.L_x_40:
[----:B------:R-:W-:Y:S05]  /*2bd0*/  BSYNC B0 ;  /* 0x0000000000007941 */ /* 0x000fea0003800000 */
.L_x_39:
[----:B-----5:R-:W-:Y:S01]  /*2be0*/  HADD2.F32 R3, -RZ, R159.H0_H0 ;  /* 0x2000009fff037230 */ /* 0x020fe20000004100 */
[----:B------:R-:W-:Y:S01]  /*2bf0*/  BSSY B0, `(.L_x_41) ;  /* 0x000000a000007945 */ /* 0x000fe20003800000 */
[----:B------:R-:W-:Y:S02]  /*2c00*/  @P0 IMAD.MOV.U32 R4, RZ, RZ, R156 ;  /* 0x000000ffff040224 */ /* 0x000fe400078e009c */
[----:B------:R-:W-:Y:S02]  /*2c10*/  @P0 IMAD.MOV.U32 R5, RZ, RZ, R157 ;  /* 0x000000ffff050224 */ /* 0x000fe400078e009d */
[----:B------:R-:W-:-:S04]  /*2c20*/  FMUL R3, R3, R2 ;  /* 0x0000000203037220 */ /* 0x000fc80000400000 */
[----:B------:R-:W-:-:S05]  /*2c30*/  FFMA R3, R130, R0, R3 ;  /* 0x0000000082037223 */ /* 0x000fca0000000003 */
[----:B------:R-:W-:-:S05]  /*2c40*/  F2FP.F16.F32.PACK_AB R3, RZ, R3 ;  /* 0x00000003ff03723e */ /* 0x000fca00000000ff */
[----:B------:R0:W-:Y:S01]  /*2c50*/  @P0 STG.E.U16 desc[UR12][R4.64+0x20], R3 ;  /* 0x0000200304000986 */ /* 0x0001e2000c10150c */
[----:B------:R-:W-:-:S13]  /*2c60*/  ISETP.GT.AND P0, PT, R7, 0x8, P1 ;  /* 0x000000080700780c */ /* 0x000fda0000f04270 */
[----:B0-----:R-:W-:Y:S05]  /*2c70*/  @!P0 BRA `(.L_x_42) ;  /* 0x0000000000048947 */ /* 0x001fea0003800000 */
[----:B------:R0:W5:Y:S02]  /*2c80*/  LDG.E.LTC128B.U16 R159, desc[UR12][R10.64+0x22] ;  /* 0x0000220c0a9f7981 */ /* 0x000164000c1e1520 */
.L_x_42:
[----:B------:R-:W-:Y:S05]  /*2c90*/  BSYNC B0 ;  /* 0x0000000000007941 */ /* 0x000fea0003800000 */
.L_x_41:
[----:B-----5:R-:W-:Y:S01]  /*2ca0*/  HADD2.F32 R3, -RZ, R159.H0_H0 ;  /* 0x2000009fff037230 */ /* 0x020fe20000004100 */
[C---:B------:R-:W-:Y:S01]  /*2cb0*/  SHF.L.U64.HI R15, R14.reuse, 0x7, R15 ;  /* 0x000000070e0f7819 */ /* 0x040fe2000001020f */
[----:B------:R-:W-:Y:S01]  /*2cc0*/  IMAD.SHL.U32 R9, R14, 0x80, RZ ;  /* 0x000000800e097824 */ /* 0x000fe200078e00ff */
[----:B------:R-:W-:Y:S01]  /*2cd0*/  ISETP.GT.AND P2, PT, R8, 0x18, PT ;  /* 0x000000180800780c */ /* 0x000fe20003f44270 */
[----:B------:R-:W-:Y:S02]  /*2ce0*/  @P0 IMAD.MOV.U32 R12, RZ, RZ, R156 ;  /* 0x000000ffff0c0224 */ /* 0x000fe400078e009c */
[----:B------:R-:W-:Y:S01]  /*2cf0*/  FMUL R4, R3, R2 ;  /* 0x0000000203047220 */ /* 0x000fe20000400000 */
[----:B------:R-:W-:Y:S01]  /*2d00*/  @P0 IMAD.MOV.U32 R13, RZ, RZ, R157 ;  /* 0x000000ffff0d0224 */ /* 0x000fe200078e009d */
[----:B------:R-:W-:Y:S01]  /*2d10*/  LOP3.LUT R3, R9, 0x2, RZ, 0xfc, !PT ;  /* 0x0000000209037812 */ /* 0x000fe200078efcff */
[----:B------:R-:W-:Y:S01]  /*2d20*/  BSSY B0, `(.L_x_43) ;  /* 0x000000e000007945 */ /* 0x000fe20003800000 */
[----:B------:R-:W-:Y:S01]  /*2d30*/  FFMA R4, R131, R0, R4 ;  /* 0x0000000083047223 */ /* 0x000fe20000000004 */
[----:B------:R-:W-:-:S04]  /*2d40*/  LOP3.LUT R120, R120, 0xffffffbf, RZ, 0xc0, !PT ;  /* 0xffffffbf78787812 */ /* 0x000fc800078ec0ff */
[----:B------:R-:W-:Y:S02]  /*2d50*/  F2FP.F16.F32.PACK_AB R4, RZ, R4 ;  /* 0x00000004ff04723e */ /* 0x000fe400000000ff */
[----:B------:R-:W-:Y:S02]  /*2d60*/  @P2 LOP3.LUT R120, R120, 0x40, RZ, 0xfc, !PT ;  /* 0x0000004078782812 */ /* 0x000fe400078efcff */
[----:B------:R-:W-:-:S05]  /*2d70*/  PRMT R6, R4, 0x7610, R6 ;  /* 0x0000761004067816 */ /* 0x000fca0000000006 */
[----:B------:R0:W-:Y:S01]  /*2d80*/  @P0 STG.E.U16 desc[UR12][R12.64+0x22], R6 ;  /* 0x000022060c000986 */ /* 0x0001e2000c10150c */
[----:B------:R-:W-:-:S05]  /*2d90*/  IADD3 R122, P0, R3, R154, RZ ;  /* 0x0000009a037a7210 */ /* 0x000fca0007f1e0ff */
[----:B------:R-:W-:Y:S01]  /*2da0*/  IMAD.X R123, R15, 0x1, R155, P0 ;  /* 0x000000010f7b7824 */ /* 0x000fe200000e069b */
[----:B------:R-:W-:-:S05]  /*2db0*/  IADD3 R4, P0, R9, R154, RZ ;  /* 0x0000009a09047210 */ /* 0x000fca0007f1e0ff */
[----:B------:R-:W-:Y:S01]  /*2dc0*/  IMAD.X R5, R15, 0x1, R155, P0 ;  /* 0x000000010f057824 */ /* 0x000fe200000e069b */
[----:B------:R-:W-:-:S13]  /*2dd0*/  ISETP.GT.AND P0, PT, R7, RZ, P2 ;  /* 0x000000ff0700720c */ /* 0x000fda0001704270 */
[----:B0-----:R-:W-:Y:S05]  /*2de0*/  @!P0 BRA `(.L_x_44) ;  /* 0x0000000000048947 */ /* 0x001fea0003800000 */
[----:B------:R0:W5:Y:S02]  /*2df0*/  LDG.E.LTC128B.U16 R159, desc[UR12][R166.64+0x30] ;  /* 0x0000300ca69f7981 */ /* 0x000164000c1e1520 */
.L_x_44:
[----:B------:R-:W-:Y:S05]  /*2e00*/  BSYNC B0 ;  /* 0x0000000000007941 */ /* 0x000fea0003800000 */
.L_x_43:
[----:B-----5:R-:W-:Y:S01]  /*2e10*/  HADD2.F32 R13, -RZ, R159.H0_H0 ;  /* 0x2000009fff0d7230 */ /* 0x020fe20000004100 */
[----:B------:R-:W-:Y:S01]  /*2e20*/  ISETP.GT.AND P1, PT, R8, 0x19, PT ;  /* 0x000000190800780c */ /* 0x000fe20003f24270 */
[----:B------:R-:W-:Y:S01]  /*2e30*/  @P0 IMAD.MOV.U32 R12, RZ, RZ, R154 ;  /* 0x000000ffff0c0224 */ /* 0x000fe200078e009a */
[----:B------:R-:W-:Y:S01]  /*2e40*/  LOP3.LUT R120, R120, 0xffffff7f, RZ, 0xc0, !PT ;  /* 0xffffff7f78787812 */ /* 0x000fe200078ec0ff */
[----:B------:R-:W-:Y:S01]  /*2e50*/  BSSY B0, `(.L_x_45) ;  /* 0x000000b000007945 */ /* 0x000fe20003800000 */
[----:B------:R-:W-:-:S04]  /*2e60*/  FMUL R13, R13, R2 ;  /* 0x000000020d0d7220 */ /* 0x000fc80000400000 */
[----:B------:R-:W-:-:S05]  /*2e70*/  FFMA R13, R132, R0, R13 ;  /* 0x00000000840d7223 */ /* 0x000fca000000000d */
[----:B------:R-:W-:Y:S02]  /*2e80*/  F2FP.F16.F32.PACK_AB R13, RZ, R13 ;  /* 0x0000000dff0d723e */ /* 0x000fe400000000ff */
[----:B------:R-:W-:Y:S02]  /*2e90*/  @P1 LOP3.LUT R120, R120, 0x80, RZ, 0xfc, !PT ;  /* 0x0000008078781812 */ /* 0x000fe400078efcff */
[----:B------:R-:W-:Y:S01]  /*2ea0*/  PRMT R6, R13, 0x7610, R6 ;  /* 0x000076100d067816 */ /* 0x000fe20000000006 */
[----:B------:R-:W-:-:S05]  /*2eb0*/  @P0 IMAD.MOV.U32 R13, RZ, RZ, R155 ;  /* 0x000000ffff0d0224 */ /* 0x000fca00078e009b */
[----:B------:R0:W-:Y:S01]  /*2ec0*/  @P0 STG.E.U16 desc[UR12][R12.64+0x30], R6 ;  /* 0x000030060c000986 */ /* 0x0001e2000c10150c */
[----:B------:R-:W-:-:S13]  /*2ed0*/  ISETP.GT.AND P0, PT, R7, RZ, P1 ;  /* 0x000000ff0700720c */ /* 0x000fda0000f04270 */
[----:B0-----:R-:W-:Y:S05]  /*2ee0*/  @!P0 BRA `(.L_x_46) ;  /* 0x0000000000048947 */ /* 0x001fea0003800000 */
[----:B------:R0:W5:Y:S02]  /*2ef0*/  LDG.E.LTC128B.U16 R159, desc[UR12][R166.64+0x32] ;  /* 0x0000320ca69f7981 */ /* 0x000164000c1e1520 */
.L_x_46:
[----:B------:R-:W-:Y:S05]  /*2f00*/  BSYNC B0 ;  /* 0x0000000000007941 */ /* 0x000fea0003800000 */
.L_x_45:
[----:B-----5:R-:W-:Y:S01]  /*2f10*/  HADD2.F32 R13, -RZ, R159.H0_H0 ;  /* 0x2000009fff0d7230 */ /* 0x020fe20000004100 */
[----:B------:R-:W-:Y:S01]  /*2f20*/  BSSY B0, `(.L_x_47) ;  /* 0x000000a000007945 */ /* 0x000fe20003800000 */
[----:B------:R-:W-:-:S03]  /*2f30*/  @P0 IMAD.MOV.U32 R12, RZ, RZ, R154 ;  /* 0x000000ffff0c0224 */ /* 0x000fc600078e009a */
[----:B------:R-:W-:Y:S01]  /*2f40*/  FMUL R6, R13, R2 ;  /* 0x000000020d067220 */ /* 0x000fe20000400000 */
[----:B------:R-:W-:-:S03]  /*2f50*/  @P0 IMAD.MOV.U32 R13, RZ, RZ, R155 ;  /* 0x000000ffff0d0224 */ /* 0x000fc600078e009b */
[----:B------:R-:W-:-:S05]  /*2f60*/  FFMA R6, R133, R0, R6 ;  /* 0x0000000085067223 */ /* 0x000fca0000000006 */
[----:B------:R-:W-:-:S05]  /*2f70*/  F2FP.F16.F32.PACK_AB R6, RZ, R6 ;  /* 0x00000006ff06723e */ /* 0x000fca00000000ff */
[----:B------:R0:W-:Y:S01]  /*2f80*/  @P0 STG.E.U16 desc[UR12][R12.64+0x32], R6 ;  /* 0x000032060c000986 */ /* 0x0001e2000c10150c */
[----:B------:R-:W-:-:S13]  /*2f90*/  ISETP.GT.AND P0, PT, R7, 0x8, P2 ;  /* 0x000000080700780c */ /* 0x000fda0001704270 */
[----:B0-----:R-:W-:Y:S05]  /*2fa0*/  @!P0 BRA `(.L_x_48) ;  /* 0x0000000000048947 */ /* 0x001fea0003800000 */
[----:B------:R0:W5:Y:S02]  /*2fb0*/  LDG.E.LTC128B.U16 R159, desc[UR12][R10.64+0x30] ;  /* 0x0000300c0a9f7981 */ /* 0x000164000c1e1520 */
.L_x_48:
[----:B------:R-:W-:Y:S05]  /*2fc0*/  BSYNC B0 ;  /* 0x0000000000007941 */ /* 0x000fea0003800000 */
.L_x_47:
        /* <DEDUP_REMOVED lines=12> */
.L_x_50:
[----:B------:R-:W-:Y:S05]  /*3090*/  BSYNC B0 ;  /* 0x0000000000007941 */ /* 0x000fea0003800000 */
.L_x_49:
[----:B-----5:R-:W-:Y:S01]  /*30a0*/  HADD2.F32 R13, -RZ, R159.H0_H0 ;  /* 0x2000009fff0d7230 */ /* 0x020fe20000004100 */
[----:B------:R-:W-:Y:S01]  /*30b0*/  ISETP.GT.AND P2, PT, R8, 0x20, PT ;  /* 0x000000200800780c */ /* 0x000fe20003f44270 */
[----:B------:R-:W-:Y:S01]  /*30c0*/  @P0 IMAD.MOV.U32 R12, RZ, RZ, R156 ;  /* 0x000000ffff0c0224 */ /* 0x000fe200078e009c */
[----:B------:R-:W-:Y:S01]  /*30d0*/  LOP3.LUT R120, R120, 0xfffffeff, RZ, 0xc0, !PT ;  /* 0xfffffeff78787812 */ /* 0x000fe200078ec0ff */
[----:B------:R-:W-:Y:S01]  /*30e0*/  BSSY B0, `(.L_x_51) ;  /* 0x000000a000007945 */ /* 0x000fe20003800000 */
[----:B------:R-:W-:Y:S01]  /*30f0*/  FMUL R6, R13, R2 ;  /* 0x000000020d067220 */ /* 0x000fe20000400000 */
[----:B------:R-:W-:-:S03]  /*3100*/  @P0 IMAD.MOV.U32 R13, RZ, RZ, R157 ;  /* 0x000000ffff0d0224 */ /* 0x000fc600078e009d */
[----:B------:R-:W-:-:S05]  /*3110*/  FFMA R6, R135, R0, R6 ;  /* 0x0000000087067223 */ /* 0x000fca0000000006 */
[----:B------:R-:W-:Y:S02]  /*3120*/  F2FP.F16.F32.PACK_AB R6, RZ, R6 ;  /* 0x00000006ff06723e */ /* 0x000fe400000000ff */
[----:B------:R-:W-:-:S03]  /*3130*/  @P2 LOP3.LUT R120, R120, 0x100, RZ, 0xfc, !PT ;  /* 0x0000010078782812 */ /* 0x000fc600078efcff */
[----:B------:R0:W-:Y:S01]  /*3140*/  @P0 STG.E.U16 desc[UR12][R12.64+0x32], R6 ;  /* 0x000032060c000986 */ /* 0x0001e2000c10150c */
[----:B------:R-:W-:-:S13]  /*3150*/  ISETP.GT.AND P0, PT, R7, RZ, P2 ;  /* 0x000000ff0700720c */ /* 0x000fda0001704270 */
[----:B0-----:R-:W-:Y:S05]  /*3160*/  @!P0 BRA `(.L_x_52) ;  /* 0x0000000000048947 */ /* 0x001fea0003800000 */
[----:B------:R0:W5:Y:S02]  /*3170*/  LDG.E.LTC128B.U16 R159, desc[UR12][R166.64+0x40] ;  /* 0x0000400ca69f7981 */ /* 0x000164000c1e1520 */
.L_x_52:
[----:B------:R-:W-:Y:S05]  /*3180*/  BSYNC B0 ;  /* 0x0000000000007941 */ /* 0x000fea0003800000 */
.L_x_51:
        /* <DEDUP_REMOVED lines=15> */
.L_x_54:
[----:B------:R-:W-:Y:S05]  /*3280*/  BSYNC B0 ;  /* 0x0000000000007941 */ /* 0x000fea0003800000 */
.L_x_53:
        /* <DEDUP_REMOVED lines=11> */
.L_x_56:
[----:B------:R-:W-:Y:S05]  /*3340*/  BSYNC B0 ;  /* 0x0000000000007941 */ /* 0x000fea0003800000 */
.L_x_55:
        /* <DEDUP_REMOVED lines=12> */
.L_x_58:
[----:B------:R-:W-:Y:S05]  /*3410*/  BSYNC B0 ;  /* 0x0000000000007941 */ /* 0x000fea0003800000 */
.L_x_57:
        /* <DEDUP_REMOVED lines=14> */
.L_x_60:
[----:B------:R-:W-:Y:S05]  /*3500*/  BSYNC B0 ;  /* 0x0000000000007941 */ /* 0x000fea0003800000 */
.L_x_59:
        /* <DEDUP_REMOVED lines=15> */
.L_x_62:
[----:B------:R-:W-:Y:S05]  /*3600*/  BSYNC B0 ;  /* 0x0000000000007941 */ /* 0x000fea0003800000 */
.L_x_61:
        /* <DEDUP_REMOVED lines=11> */
.L_x_64:
[----:B------:R-:W-:Y:S05]  /*36c0*/  BSYNC B0 ;  /* 0x0000000000007941 */ /* 0x000fea0003800000 */
.L_x_63:
        /* <DEDUP_REMOVED lines=12> */
.L_x_66:
[----:B------:R-:W-:Y:S05]  /*3790*/  BSYNC B0 ;  /* 0x0000000000007941 */ /* 0x000fea0003800000 */
.L_x_65:
[----:B-----5:R-:W-:Y:S01]  /*37a0*/  HADD2.F32 R13, -RZ, R159.H0_H0 ;  /* 0x2000009fff0d7230 */ /* 0x020fe20000004100 */
[----:B------:R-:W-:Y:S01]  /*37b0*/  ISETP.GT.AND P3, PT, R8, 0x30, PT ;  /* 0x000000300800780c */ /* 0x000fe20003f64270 */
[----:B------:R-:W-:Y:S01]  /*37c0*/  @P0 IMAD.MOV.U32 R12, RZ, RZ, R156 ;  /* 0x000000ffff0c0224 */ /* 0x000fe200078e009c */
[----:B------:R-:W-:Y:S02]  /*37d0*/  BSSY B0, `(.L_x_67) ;  /* 0x0000009000007945 */ /* 0x000fe40003800000 */
[----:B------:R-:W-:Y:S01]  /*37e0*/  FMUL R6, R13, R2 ;  /* 0x000000020d067220 */ /* 0x000fe20000400000 */
[----:B------:R-:W-:-:S03]  /*37f0*/  @P0 IMAD.MOV.U32 R13, RZ, RZ, R157 ;  /* 0x000000ffff0d0224 */ /* 0x000fc600078e009d */
[----:B------:R-:W-:-:S05]  /*3800*/  FFMA R6, R143, R0, R6 ;  /* 0x000000008f067223 */ /* 0x000fca0000000006 */
[----:B------:R-:W-:-:S05]  /*3810*/  F2FP.F16.F32.PACK_AB R6, RZ, R6 ;  /* 0x00000006ff06723e */ /* 0x000fca00000000ff */
[----:B------:R0:W-:Y:S01]  /*3820*/  @P0 STG.E.U16 desc[UR12][R12.64+0x52], R6 ;  /* 0x000052060c000986 */ /* 0x0001e2000c10150c */
[----:B------:R-:W-:-:S13]  /*3830*/  ISETP.GT.AND P0, PT, R7, RZ, P3 ;  /* 0x000000ff0700720c */ /* 0x000fda0001f04270 */
[----:B0-----:R-:W-:Y:S05]  /*3840*/  @!P0 BRA `(.L_x_68) ;  /* 0x0000000000048947 */ /* 0x001fea0003800000 */
[----:B------:R0:W5:Y:S02]  /*3850*/  LDG.E.LTC128B.U16 R159, desc[UR12][R166.64+0x60] ;  /* 0x0000600ca69f7981 */ /* 0x000164000c1e1520 */
.L_x_68:
[----:B------:R-:W-:Y:S05]  /*3860*/  BSYNC B0 ;  /* 0x0000000000007941 */ /* 0x000fea0003800000 */
.L_x_67:
[----:B-----5:R-:W-:Y:S01]  /*3870*/  HADD2.F32 R13, -RZ, R159.H0_H0 ;  /* 0x2000009fff0d7230 */ /* 0x020fe20000004100 */
[----:B------:R-:W-:Y:S01]  /*3880*/  ISETP.GT.AND P2, PT, R8, 0x31, PT ;  /* 0x000000310800780c */ /* 0x000fe20003f44270 */
        /* <DEDUP_REMOVED lines=8> */
[----:B------:R-:W-:-:S13]  /*3910*/  ISETP.GT.AND P0, PT, R7, RZ, P2 ;  /* 0x000000ff0700720c */ /* 0x000fda0001704270 */
[----:B0-----:R-:W-:Y:S05]  /*3920*/  @!P0 BRA `(.L_x_70) ;  /* 0x0000000000048947 */ /* 0x001fea0003800000 */
[----:B------:R0:W5:Y:S02]  /*3930*/  LDG.E.LTC128B.U16 R159, desc[UR12][R166.64+0x62] ;  /* 0x0000620ca69f7981 */ /* 0x000164000c1e1520 */
.L_x_70:
[----:B------:R-:W-:Y:S05]  /*3940*/  BSYNC B0 ;  /* 0x0000000000007941 */ /* 0x000fea0003800000 */
.L_x_69:
        /* <DEDUP_REMOVED lines=11> */
.L_x_72:
[----:B------:R-:W-:Y:S05]  /*3a00*/  BSYNC B0 ;  /* 0x0000000000007941 */ /* 0x000fea0003800000 */
.L_x_71:
        /* <DEDUP_REMOVED lines=12> */
.L_x_74:
[----:B------:R-:W-:Y:S05]  /*3ad0*/  BSYNC B0 ;  /* 0x0000000000007941 */ /* 0x000fea0003800000 */
.L_x_73:
        /* <DEDUP_REMOVED lines=12> */
.L_x_76:
[----:B------:R-:W-:Y:S05]  /*3ba0*/  BSYNC B0 ;  /* 0x0000000000007941 */ /* 0x000fea0003800000 */
.L_x_75:
        /* <DEDUP_REMOVED lines=9> */
[----:B------:R-:W-:-:S04]  /*3c40*/  ISETP.GT.AND P0, PT, R8, 0x39, PT ;  /* 0x000000390800780c */ /* 0x000fc80003f04270 */
[----:B------:R-:W-:-:S13]  /*3c50*/  ISETP.GT.AND P5, PT, R7, RZ, P0 ;  /* 0x000000ff0700720c */ /* 0x000fda00007a4270 */
[----:B0-----:R-:W-:Y:S05]  /*3c60*/  @!P5 BRA `(.L_x_78) ;  /* 0x000000000004d947 */ /* 0x001fea0003800000 */
[----:B------:R0:W5:Y:S02]  /*3c70*/  LDG.E.LTC128B.U16 R159, desc[UR12][R166.64+0x72] ;  /* 0x0000720ca69f7981 */ /* 0x000164000c1e1520 */
.L_x_78:
[----:B------:R-:W-:Y:S05]  /*3c80*/  BSYNC B0 ;  /* 0x0000000000007941 */ /* 0x000fea0003800000 */
.L_x_77:
        /* <DEDUP_REMOVED lines=11> */
.L_x_80:
[----:B------:R-:W-:Y:S05]  /*3d40*/  BSYNC B0 ;  /* 0x0000000000007941 */ /* 0x000fea0003800000 */
.L_x_79:
        /* <DEDUP_REMOVED lines=12> */
.L_x_82:
[----:B------:R-:W-:Y:S05]  /*3e10*/  BSYNC B0 ;  /* 0x0000000000007941 */ /* 0x000fea0003800000 */
.L_x_81:
[----:B0--3-5:R-:W-:Y:S01]  /*3e20*/  HADD2.F32 R11, -RZ, R159.H0_H0 ;  /* 0x2000009fff0b7230 */ /* 0x029fe20000004100 */
[----:B------:R-:W-:Y:S01]  /*3e30*/  LOP3.LUT R121, R9, 0x10, RZ, 0xfc, !PT ;  /* 0x0000001009797812 */ /* 0x000fe200078efcff */
[----:B------:R-:W-:Y:S01]  /*3e40*/  @P5 IMAD.MOV.U32 R12, RZ, RZ, R156 ;  /* 0x000000ffff0c5224 */ /* 0x000fe200078e009c */
[----:B------:R-:W-:Y:S01]  /*3e50*/  USHF.L.U32 UR22, UR4, 0x7, URZ ;  /* 0x0000000704167899 */ /* 0x000fe2000800063f */
[----:B------:R-:W-:Y:S02]  /*3e60*/  @P5 IMAD.MOV.U32 R13, RZ, RZ, R157 ;  /* 0x000000ffff0d5224 */ /* 0x000fe400078e009d */
[----:B------:R-:W-:Y:S01]  /*3e70*/  FMUL R6, R11, R2 ;  /* 0x000000020b067220 */ /* 0x000fe20000400000 */
[----:B------:R-:W-:-:S03]  /*3e80*/  USHF.L.U64.HI UR4, UR4, 0x7, UR5 ;  /* 0x0000000704047899 */ /* 0x000fc60008010205 */
[----:B------:R-:W-:-:S05]  /*3e90*/  FFMA R6, R151, R0, R6 ;  /* 0x0000000097067223 */ /* 0x000fca0000000006 */
[----:B------:R-:W-:-:S05]  /*3ea0*/  F2FP.F16.F32.PACK_AB R6, RZ, R6 ;  /* 0x00000006ff06723e */ /* 0x000fca00000000ff */
[----:B------:R0:W-:Y:S01]  /*3eb0*/  @P5 STG.E.U16 desc[UR12][R12.64+0x72], R6 ;  /* 0x000072060c005986 */ /* 0x0001e2000c10150c */
[----:B------:R-:W-:-:S05]  /*3ec0*/  IADD3 R124, P5, R121, R154, RZ ;  /* 0x0000009a797c7210 */ /* 0x000fca0007fbe0ff */
[----:B------:R-:W-:Y:S01]  /*3ed0*/  IMAD.X R125, R15, 0x1, R155, P5 ;  /* 0x000000010f7d7824 */ /* 0x000fe200028e069b */
[----:B------:R-:W-:-:S04]  /*3ee0*/  IADD3 R10, P5, R20, UR22, RZ ;  /* 0x00000016140a7c10 */ /* 0x000fc8000ffbe0ff */
[----:B------:R-:W-:Y:S02]  /*3ef0*/  IADD3.X R11, R21, UR4, RZ, P5, !PT ;  /* 0x00000004150b7c10 */ /* 0x000fe4000affe4ff */
[----:B------:R-:W-:-:S13]  /*3f00*/  ISETP.GT.AND P5, PT, R7, 0x40, P4 ;  /* 0x000000400700780c */ /* 0x000fda00027a4270 */
[----:B------:R-:W0:Y:S01]  /*3f10*/  @P5 LDG.E.LTC128B.U16 R159, desc[UR12][R10.64] ;  /* 0x0000000c0a9f5981 */ /* 0x000e22000c1e1520 */
[----:B------:R-:W-:Y:S01]  /*3f20*/  LOP3.LUT R23, R9, 0x12, RZ, 0xfc, !PT ;  /* 0x0000001209177812 */ /* 0x000fe200078efcff */
[----:B------:R-:W-:Y:S01]  /*3f30*/  ULOP3.LUT UR21, UR22, 0x2, URZ, 0xfc, !UPT ;  /* 0x0000000216157892 */ /* 0x000fe2000f8efc3f */
[----:B0-----:R-:W-:-:S05]  /*3f40*/  HADD2.F32 R13, -RZ, R159.H0_H0 ;  /* 0x2000009fff0d7230 */ /* 0x001fca0000004100 */
[----:B------:R-:W-:-:S04]  /*3f50*/  FMUL R13, R13, R2 ;  /* 0x000000020d0d7220 */ /* 0x000fc80000400000 */
[----:B------:R-:W-:-:S05]  /*3f60*/  FFMA R13, R88, R0, R13 ;  /* 0x00000000580d7223 */ /* 0x000fca000000000d */
[----:B------:R-:W-:-:S04]  /*3f70*/  F2FP.F16.F32.PACK_AB R13, RZ, R13 ;  /* 0x0000000dff0d723e */ /* 0x000fc800000000ff */
[----:B------:R-:W-:-:S05]  /*3f80*/  PRMT R8, R13, 0x7610, R8 ;  /* 0x000076100d087816 */ /* 0x000fca0000000008 */
[----:B------:R0:W-:Y:S01]  /*3f90*/  @P5 STG.E.U16 desc[UR12][R4.64], R8 ;  /* 0x0000000804005986 */ /* 0x0001e2000c10150c */
[----:B------:R-:W-:-:S05]  /*3fa0*/  IADD3 R126, P5, R23, R154, RZ ;  /* 0x0000009a177e7210 */ /* 0x000fca0007fbe0ff */
[----:B------:R-:W-:Y:S01]  /*3fb0*/  IMAD.X R127, R15, 0x1, R155, P5 ;  /* 0x000000010f7f7824 */ /* 0x000fe200028e069b */
[----:B------:R-:W-:-:S04]  /*3fc0*/  IADD3 R128, P5, R20, UR21, RZ ;  /* 0x0000001514807c10 */ /* 0x000fc8000ffbe0ff */
[----:B------:R-:W-:Y:S02]  /*3fd0*/  IADD3.X R129, R21, UR4, RZ, P5, !PT ;  /* 0x0000000415817c10 */ /* 0x000fe4000affe4ff */
[----:B------:R-:W-:-:S13]  /*3fe0*/  ISETP.GT.AND P5, PT, R7, 0x40, P6 ;  /* 0x000000400700780c */ /* 0x000fda00037a4270 */
[----:B------:R-:W3:Y:S01]  /*3ff0*/  @P5 LDG.E.LTC128B.U16 R159, desc[UR12][R128.64] ;  /* 0x0000000c809f5981 */ /* 0x000ee2000c1e1520 */
[----:B------:R-:W-:Y:S01]  /*4000*/  BSSY B0, `(.L_x_83) ;  /* 0x000000d000007945 */ /* 0x000fe20003800000 */
[----:B---3--:R-:W-:-:S05]  /*4010*/  HADD2.F32 R13, -RZ, R159.H0_H0 ;  /* 0x2000009fff0d7230 */ /* 0x008fca0000004100 */
[----:B------:R-:W-:-:S04]  /*4020*/  FMUL R6, R13, R2 ;  /* 0x000000020d067220 */ /* 0x000fc80000400000 */
        /* <DEDUP_REMOVED lines=8> */
[----:B0-----:R-:W-:Y:S05]  /*40b0*/  @!P5 BRA `(.L_x_84) ;  /* 0x000000000004d947 */ /* 0x001fea0003800000 */
[----:B------:R0:W5:Y:S02]  /*40c0*/  LDG.E.LTC128B.U16 R159, desc[UR12][R12.64] ;  /* 0x0000000c0c9f7981 */ /* 0x000164000c1e1520 */
.L_x_84:
[----:B------:R-:W-:Y:S05]  /*40d0*/  BSYNC B0 ;  /* 0x0000000000007941 */ /* 0x000fea0003800000 */
.L_x_83:
[----:B-----5:R-:W-:Y:S01]  /*40e0*/  HADD2.F32 R89, -RZ, R159.H0_H0 ;  /* 0x2000009fff597230 */ /* 0x020fe20000004100 */
[----:B------:R-:W-:Y:S01]  /*40f0*/  BSSY B0, `(.L_x_85) ;  /* 0x000000d000007945 */ /* 0x000fe20003800000 */
[----:B------:R-:W-:-:S03]  /*4100*/  PRMT R88, R159, 0x7610, R88 ;  /* 0x000076109f587816 */ /* 0x000fc60000000058 */
[----:B------:R-:W-:-:S04]  /*4110*/  FMUL R89, R89, R2 ;  /* 0x0000000259597220 */ /* 0x000fc80000400000 */
[----:B------:R-:W-:-:S05]  /*4120*/  FFMA R89, R90, R0, R89 ;  /* 0x000000005a597223 */ /* 0x000fca0000000059 */
[----:B------:R-:W-:-:S05]  /*4130*/  F2FP.F16.F32.PACK_AB R89, RZ, R89 ;  /* 0x00000059ff59723e */ /* 0x000fca00000000ff */
[----:B------:R3:W-:Y:S01]  /*4140*/  @P5 STG.E.U16 desc[UR12][R18.64], R89 ;  /* 0x0000005912005986 */ /* 0x0007e2000c10150c */
[----:B------:R-:W-:-:S05]  /*4150*/  IADD3 R128, P5, R3, R156, RZ ;  /* 0x0000009c03807210 */ /* 0x000fca0007fbe0ff */
[----:B------:R-:W-:Y:S01]  /*4160*/  IMAD.X R129, R15, 0x1, R157, P5 ;  /* 0x000000010f817824 */ /* 0x000fe200028e069d */
[----:B------:R-:W-:-:S13]  /*4170*/  ISETP.GT.AND P5, PT, R7, 0x48, P6 ;  /* 0x000000480700780c */ /* 0x000fda00037a4270 */
[----:B---3--:R-:W-:Y:S05]  /*4180*/  @!P5 BRA `(.L_x_86) ;  /* 0x00000000000cd947 */ /* 0x008fea0003800000 */
[----:B------:R-:W-:-:S04]  /*4190*/  IADD3 R88, P6, R16, UR21, RZ ;  /* 0x0000001510587c10 */ /* 0x000fc8000ffde0ff */
[----:B------:R-:W-:-:S05]  /*41a0*/  IADD3.X R89, R17, UR4, RZ, P6, !PT ;  /* 0x0000000411597c10 */ /* 0x000fca000b7fe4ff */
[----:B------:R3:W5:Y:S04]  /*41b0*/  LDG.E.LTC128B.U16 R88, desc[UR12][R88.64] ;  /* 0x0000000c58587981 */ /* 0x000768000c1e1520 */
.L_x_86:
[----:B------:R-:W-:Y:S05]  /*41c0*/  BSYNC B0 ;  /* 0x0000000000007941 */ /* 0x000fea0003800000 */
.L_x_85:
[----:B---3-5:R-:W-:Y:S01]  /*41d0*/  HADD2.F32 R89, -RZ, R88.H0_H0 ;  /* 0x20000058ff597230 */ /* 0x028fe20000004100 */
[----:B------:R-:W-:Y:S01]  /*41e0*/  ULOP3.LUT UR20, UR22, 0x10, URZ, 0xfc, !UPT ;  /* 0x0000001016147892 */ /* 0x000fe2000f8efc3f */
[----:B------:R-:W-:-:S03]  /*41f0*/  LOP3.LUT P6, RZ, R120, 0x4, RZ, 0xc0, !PT ;  /* 0x0000000478ff7812 */ /* 0x000fc600078cc0ff */
[----:B------:R-:W-:Y:S01]  /*4200*/  FMUL R6, R89, R2 ;  /* 0x0000000259067220 */ /* 0x000fe20000400000 */
[----:B------:R-:W-:-:S03]  /*4210*/  LOP3.LUT R89, R9, 0x20, RZ, 0xfc, !PT ;  /* 0x0000002009597812 */ /* 0x000fc600078efcff */
        /* <DEDUP_REMOVED lines=8> */
[----:B------:R-:W2:Y:S01]  /*42a0*/  @P5 LDG.E.LTC128B.U16 R88, desc[UR12][R130.64] ;  /* 0x0000000c82585981 */ /* 0x000ea2000c1e1520 */
[----:B------:R-:W-:Y:S01]  /*42b0*/  ULOP3.LUT UR19, UR22, 0x12, URZ, 0xfc, !UPT ;  /* 0x0000001216137892 */ /* 0x000fe2000f8efc3f */
[----:B--2---:R-:W-:-:S05]  /*42c0*/  HADD2.F32 R91, -RZ, R88.H0_H0 ;  /* 0x20000058ff5b7230 */ /* 0x004fca0000004100 */
[----:B------:R-:W-:-:S04]  /*42d0*/  FMUL R91, R91, R2 ;  /* 0x000000025b5b7220 */ /* 0x000fc80000400000 */
[----:B------:R-:W-:-:S05]  /*42e0*/  FFMA R91, R92, R0, R91 ;  /* 0x000000005c5b7223 */ /* 0x000fca000000005b */
[----:B------:R-:W-:-:S04]  /*42f0*/  F2FP.F16.F32.PACK_AB R91, RZ, R91 ;  /* 0x0000005bff5b723e */ /* 0x000fc800000000ff */
[----:B------:R-:W-:Y:S02]  /*4300*/  PRMT R8, R91, 0x7610, R8 ;  /* 0x000076105b087816 */ /* 0x000fe40000000008 */
[----:B------:R-:W-:-:S03]  /*4310*/  LOP3.LUT R91, R9, 0x22, RZ, 0xfc, !PT ;  /* 0x00000022095b7812 */ /* 0x000fc600078efcff */
[----:B------:R2:W-:Y:S01]  /*4320*/  @P5 STG.E.U16 desc[UR12][R124.64], R8 ;  /* 0x000000087c005986 */ /* 0x0005e2000c10150c */
[----:B---3--:R-:W-:-:S05]  /*4330*/  IADD3 R128, P5, R91, R154, RZ ;  /* 0x0000009a5b807210 */ /* 0x008fca0007fbe0ff */
[----:B------:R-:W-:Y:S01]  /*4340*/  IMAD.X R129, R15, 0x1, R155, P5 ;  /* 0x000000010f817824 */ /* 0x000fe200028e069b */
[----:B------:R-:W-:-:S04]  /*4350*/  IADD3 R130, P5, R20, UR19, RZ ;  /* 0x0000001314827c10 */ /* 0x000fc8000ffbe0ff */
[----:B------:R-:W-:Y:S02]  /*4360*/  IADD3.X R131, R21, UR4, RZ, P5, !PT ;  /* 0x0000000415837c10 */ /* 0x000fe4000affe4ff */
[----:B------:R-:W-:-:S04]  /*4370*/  LOP3.LUT P5, RZ, R120, 0x8, RZ, 0xc0, !PT ;  /* 0x0000000878ff7812 */ /* 0x000fc800078ac0ff */
        /* <DEDUP_REMOVED lines=8> */
[----:B--2---:R-:W-:-:S05]  /*4400*/  IADD3 R124, P5, R121, R156, RZ ;  /* 0x0000009c797c7210 */ /* 0x004fca0007fbe0ff */
[----:B------:R-:W-:Y:S01]  /*4410*/  IMAD.X R125, R15, 0x1, R157, P5 ;  /* 0x000000010f7d7824 */ /* 0x000fe200028e069d */
[----:B------:R-:W-:-:S13]  /*4420*/  ISETP.GT.AND P5, PT, R7, 0x48, P6 ;  /* 0x000000480700780c */ /* 0x000fda00037a4270 */
[----:B---3--:R-:W-:Y:S05]  /*4430*/  @!P5 BRA `(.L_x_88) ;  /* 0x00000000000cd947 */ /* 0x008fea0003800000 */
[----:B------:R-:W-:-:S04]  /*4440*/  IADD3 R92, P6, R16, UR20, RZ ;  /* 0x00000014105c7c10 */ /* 0x000fc8000ffde0ff */
[----:B------:R-:W-:-:S05]  /*4450*/  IADD3.X R93, R17, UR4, RZ, P6, !PT ;  /* 0x00000004115d7c10 */ /* 0x000fca000b7fe4ff */
[----:B------:R2:W5:Y:S04]  /*4460*/  LDG.E.LTC128B.U16 R88, desc[UR12][R92.64] ;  /* 0x0000000c5c587981 */ /* 0x000568000c1e1520 */
.L_x_88:
[----:B------:R-:W-:Y:S05]  /*4470*/  BSYNC B0 ;  /* 0x0000000000007941 */ /* 0x000fea0003800000 */
.L_x_87:
[----:B--2--5:R-:W-:Y:S01]  /*4480*/  HADD2.F32 R93, -RZ, R88.H0_H0 ;  /* 0x20000058ff5d7230 */ /* 0x024fe20000004100 */
[----:B------:R-:W-:Y:S01]  /*4490*/  LOP3.LUT P6, RZ, R120, 0x8, RZ, 0xc0, !PT ;  /* 0x0000000878ff7812 */ /* 0x000fe200078cc0ff */
[----:B------:R-:W-:Y:S03]  /*44a0*/  BSSY B0, `(.L_x_89) ;  /* 0x000000c000007945 */ /* 0x000fe60003800000 */
[----:B------:R-:W-:-:S04]  /*44b0*/  FMUL R93, R93, R2 ;  /* 0x000000025d5d7220 */ /* 0x000fc80000400000 */
[----:B------:R-:W-:-:S05]  /*44c0*/  FFMA R93, R94, R0, R93 ;  /* 0x000000005e5d7223 */ /* 0x000fca000000005d */
[----:B------:R-:W-:-:S05]  /*44d0*/  F2FP.F16.F32.PACK_AB R93, RZ, R93 ;  /* 0x0000005dff5d723e */ /* 0x000fca00000000ff */
[----:B------:R2:W-:Y:S01]  /*44e0*/  @P5 STG.E.U16 desc[UR12][R124.64], R93 ;  /* 0x0000005d7c005986 */ /* 0x0005e2000c10150c */
[----:B------:R-:W-:-:S05]  /*44f0*/  IADD3 R126, P5, R23, R156, RZ ;  /* 0x0000009c177e7210 */ /* 0x000fca0007fbe0ff */
[----:B------:R-:W-:Y:S01]  /*4500*/  IMAD.X R127, R15, 0x1, R157, P5 ;  /* 0x000000010f7f7824 */ /* 0x000fe200028e069d */
[----:B------:R-:W-:-:S13]  /*4510*/  ISETP.GT.AND P5, PT, R7, 0x48, P6 ;  /* 0x000000480700780c */ /* 0x000fda00037a4270 */
[----:B--2---:R-:W-:Y:S05]  /*4520*/  @!P5 BRA `(.L_x_90) ;  /* 0x00000000000cd947 */ /* 0x004fea0003800000 */
[----:B------:R-:W-:-:S04]  /*4530*/  IADD3 R92, P6, R16, UR19, RZ ;  /* 0x00000013105c7c10 */ /* 0x000fc8000ffde0ff */
[----:B------:R-:W-:-:S05]  /*4540*/  IADD3.X R93, R17, UR4, RZ, P6, !PT ;  /* 0x00000004115d7c10 */ /* 0x000fca000b7fe4ff */
[----:B------:R2:W5:Y:S04]  /*4550*/  LDG.E.LTC128B.U16 R88, desc[UR12][R92.64] ;  /* 0x0000000c5c587981 */ /* 0x000568000c1e1520 */
.L_x_90:
[----:B------:R-:W-:Y:S05]  /*4560*/  BSYNC B0 ;  /* 0x0000000000007941 */ /* 0x000fea0003800000 */
.L_x_89:
[----:B--2--5:R-:W-:Y:S01]  /*4570*/  HADD2.F32 R93, -RZ, R88.H0_H0 ;  /* 0x20000058ff5d7230 */ /* 0x024fe20000004100 */
        /* <DEDUP_REMOVED lines=12> */
[----:B------:R-:W3:Y:S01]  /*4640*/  @P5 LDG.E.LTC128B.U16 R88, desc[UR12][R130.64] ;  /* 0x0000000c82585981 */ /* 0x000ee2000c1e1520 */
[----:B------:R-:W-:Y:S01]  /*4650*/  ULOP3.LUT UR17, UR22, 0x22, URZ, 0xfc, !UPT ;  /* 0x0000002216117892 */ /* 0x000fe2000f8efc3f */
[----:B---3--:R-:W-:-:S05]  /*4660*/  HADD2.F32 R95, -RZ, R88.H0_H0 ;  /* 0x20000058ff5f7230 */ /* 0x008fca0000004100 */
[----:B------:R-:W-:-:S04]  /*4670*/  FMUL R95, R95, R2 ;  /* 0x000000025f5f7220 */ /* 0x000fc80000400000 */
[----:B------:R-:W-:-:S05]  /*4680*/  FFMA R95, R96, R0, R95 ;  /* 0x00000000605f7223 */ /* 0x000fca000000005f */
[----:B------:R-:W-:-:S04]  /*4690*/  F2FP.F16.F32.PACK_AB R95, RZ, R95 ;  /* 0x0000005fff5f723e */ /* 0x000fc800000000ff */
[----:B------:R-:W-:Y:S02]  /*46a0*/  PRMT R8, R95, 0x7610, R8 ;  /* 0x000076105f087816 */ /* 0x000fe40000000008 */
[----:B------:R-:W-:-:S03]  /*46b0*/  LOP3.LUT R95, R9, 0x32, RZ, 0xfc, !PT ;  /* 0x00000032095f7812 */ /* 0x000fc600078efcff */
[----:B------:R3:W-:Y:S01]  /*46c0*/  @P5 STG.E.U16 desc[UR12][R122.64], R8 ;  /* 0x000000087a005986 */ /* 0x0007e2000c10150c */
[----:B--2---:R-:W-:-:S05]  /*46d0*/  IADD3 R126, P5, R95, R154, RZ ;  /* 0x0000009a5f7e7210 */ /* 0x004fca0007fbe0ff */
[----:B------:R-:W-:Y:S01]  /*46e0*/  IMAD.X R127, R15, 0x1, R155, P5 ;  /* 0x000000010f7f7824 */ /* 0x000fe200028e069b */
[----:B------:R-:W-:-:S04]  /*46f0*/  IADD3 R130, P5, R20, UR17, RZ ;  /* 0x0000001114827c10 */ /* 0x000fc8000ffbe0ff */
[----:B------:R-:W-:Y:S02]  /*4700*/  IADD3.X R131, R21, UR4, RZ, P5, !PT ;  /* 0x0000000415837c10 */ /* 0x000fe4000affe4ff */
[----:B------:R-:W-:-:S04]  /*4710*/  LOP3.LUT P5, RZ, R120, 0x20, RZ, 0xc0, !PT ;  /* 0x0000002078ff7812 */ /* 0x000fc800078ac0ff */
[----:B------:R-:W-:-:S13]  /*4720*/  ISETP.GT.AND P5, PT, R7, 0x40, P5 ;  /* 0x000000400700780c */ /* 0x000fda0002fa4270 */
[----:B------:R-:W2:Y:S01]  /*4730*/  @P5 LDG.E.LTC128B.U16 R88, desc[UR12][R130.64] ;  /* 0x0000000c82585981 */ /* 0x000ea2000c1e1520 */
[----:B------:R-:W-:Y:S01]  /*4740*/  BSSY B0, `(.L_x_91) ;  /* 0x000000d000007945 */ /* 0x000fe20003800000 */
[----:B--2---:R-:W-:-:S05]  /*4750*/  HADD2.F32 R133, -RZ, R88.H0_H0 ;  /* 0x20000058ff857230 */ /* 0x004fca0000004100 */
[----:B------:R-:W-:-:S04]  /*4760*/  FMUL R6, R133, R2 ;  /* 0x0000000285067220 */ /* 0x000fc80000400000 */
[----:B------:R-:W-:-:S05]  /*4770*/  FFMA R6, R97, R0, R6 ;  /* 0x0000000061067223 */ /* 0x000fca0000000006 */
[----:B------:R-:W-:-:S05]  /*4780*/  F2FP.F16.F32.PACK_AB R6, RZ, R6 ;  /* 0x00000006ff06723e */ /* 0x000fca00000000ff */
[----:B------:R2:W-:Y:S01]  /*4790*/  @P5 STG.E.U16 desc[UR12][R128.64], R6 ;  /* 0x0000000680005986 */ /* 0x0005e2000c10150c */
[----:B---3--:R-:W-:-:S05]  /*47a0*/  IADD3 R122, P5, R89, R156, RZ ;  /* 0x0000009c597a7210 */ /* 0x008fca0007fbe0ff */
[----:B------:R-:W-:Y:S01]  /*47b0*/  IMAD.X R123, R15, 0x1, R157, P5 ;  /* 0x000000010f7b7824 */ /* 0x000fe200028e069d */
[----:B------:R-:W-:-:S13]  /*47c0*/  ISETP.GT.AND P5, PT, R7, 0x48, P6 ;  /* 0x000000480700780c */ /* 0x000fda00037a4270 */
[----:B--2---:R-:W-:Y:S05]  /*47d0*/  @!P5 BRA `(.L_x_92) ;  /* 0x00000000000cd947 */ /* 0x004fea0003800000 */
[----:B------:R-:W-:-:S04]  /*47e0*/  IADD3 R96, P6, R16, UR18, RZ ;  /* 0x0000001210607c10 */ /* 0x000fc8000ffde0ff */
[----:B------:R-:W-:-:S05]  /*47f0*/  IADD3.X R97, R17, UR4, RZ, P6, !PT ;  /* 0x0000000411617c10 */ /* 0x000fca000b7fe4ff */
[----:B------:R2:W5:Y:S04]  /*4800*/  LDG.E.LTC128B.U16 R88, desc[UR12][R96.64] ;  /* 0x0000000c60587981 */ /* 0x000568000c1e1520 */
.L_x_92:
[----:B------:R-:W-:Y:S05]  /*4810*/  BSYNC B0 ;  /* 0x0000000000007941 */ /* 0x000fea0003800000 */
.L_x_91:
        /* <DEDUP_REMOVED lines=14> */
.L_x_94:
[----:B------:R-:W-:Y:S05]  /*4900*/  BSYNC B0 ;  /* 0x0000000000007941 */ /* 0x000fea0003800000 */
.L_x_93:
        /* <DEDUP_REMOVED lines=42> */
.L_x_96:
[----:B------:R-:W-:Y:S05]  /*4bb0*/  BSYNC B0 ;  /* 0x0000000000007941 */ /* 0x000fea0003800000 */
.L_x_95:
        /* <DEDUP_REMOVED lines=14> */
.L_x_98:
[----:B------:R-:W-:Y:S05]  /*4ca0*/  BSYNC B0 ;  /* 0x0000000000007941 */ /* 0x000fea0003800000 */
.L_x_97:
        /* <DEDUP_REMOVED lines=42> */
.L_x_100:
[----:B------:R-:W-:Y:S05]  /*4f50*/  BSYNC B0 ;  /* 0x0000000000007941 */ /* 0x000fea0003800000 */
.L_x_99:
        /* <DEDUP_REMOVED lines=14> */
.L_x_102:
[----:B------:R-:W-:Y:S05]  /*5040*/  BSYNC B0 ;  /* 0x0000000000007941 */ /* 0x000fea0003800000 */
.L_x_101:
        /* <DEDUP_REMOVED lines=42> */
.L_x_104:
[----:B------:R-:W-:Y:S05]  /*52f0*/  BSYNC B0 ;  /* 0x0000000000007941 */ /* 0x000fea0003800000 */
.L_x_103:
        /* <DEDUP_REMOVED lines=14> */
.L_x_106:
[----:B------:R-:W-:Y:S05]  /*53e0*/  BSYNC B0 ;  /* 0x0000000000007941 */ /* 0x000fea0003800000 */
.L_x_105:
[----:B--2--5:R-:W-:Y:S01]  /*53f0*/  HADD2.F32 R109, -RZ, R88.H0_H0 ;  /* 0x20000058ff6d7230 */ /* 0x024fe20000004100 */
[----:B------:R-:W-:-:S04]  /*5400*/  ULOP3.LUT UR8, UR22, 0x60, URZ, 0xfc, !UPT ;  /* 0x0000006016087892 */ /* 0x000fc8000f8efc3f */
        /* <DEDUP_REMOVED lines=38> */
.L_x_108:
[----:B------:R-:W-:Y:S05]  /*5670*/  BSYNC B0 ;  /* 0x0000000000007941 */ /* 0x000fea0003800000 */
.L_x_107:
[----:B--2--5:R-:W-:Y:S01]  /*5680*/  HADD2.F32 R113, -RZ, R88.H0_H0 ;  /* 0x20000058ff717230 */ /* 0x024fe20000004100 */
[----:B------:R-:W-:Y:S04]  /*5690*/  BSSY B0, `(.L_x_109) ;  /* 0x000000c000007945 */ /* 0x000fe80003800000 */
        /* <DEDUP_REMOVED lines=11> */
.L_x_110:
[----:B------:R-:W-:Y:S05]  /*5750*/  BSYNC B0 ;  /* 0x0000000000007941 */ /* 0x000fea0003800000 */
.L_x_109:
[----:B--2--5:R-:W-:Y:S01]  /*5760*/  HADD2.F32 R113, -RZ, R88.H0_H0 ;  /* 0x20000058ff717230 */ /* 0x024fe20000004100 */
[----:B------:R-:W-:-:S04]  /*5770*/  ULOP3.LUT UR6, UR22, 0x70, URZ, 0xfc, !UPT ;  /* 0x0000007016067892 */ /* 0x000fc8000f8efc3f */
[----:B------:R-:W-:-:S04]  /*5780*/  FMUL R6, R113, R2 ;  /* 0x0000000271067220 */ /* 0x000fc80000400000 */
[----:B------:R-:W-:-:S05]  /*5790*/  FFMA R6, R115, R0, R6 ;  /* 0x0000000073067223 */ /* 0x000fca0000000006 */
[----:B------:R-:W-:-:S05]  /*57a0*/  F2FP.F16.F32.PACK_AB R6, RZ, R6 ;  /* 0x00000006ff06723e */ /* 0x000fca00000000ff */
[----:B------:R-:W-:Y:S01]  /*57b0*/  @P5 STG.E.U16 desc[UR12][R128.64], R6 ;  /* 0x0000000680005986 */ /* 0x000fe2000c10150c */
        /* <DEDUP_REMOVED lines=10> */
[----:B------:R-:W-:-:S05]  /*5860*/  F2FP.F16.F32.PACK_AB R123, RZ, R123 ;  /* 0x0000007bff7b723e */ /* 0x000fca00000000ff */
[----:B------:R2:W-:Y:S01]  /*5870*/  @P5 STG.E.U16 desc[UR12][R124.64], R123 ;  /* 0x0000007b7c005986 */ /* 0x0005e2000c10150c */
[----:B------:R-:W-:-:S05]  /*5880*/  IADD3 R122, P5, R111, R156, RZ ;  /* 0x0000009c6f7a7210 */ /* 0x000fca0007fbe0ff */
[----:B--2---:R-:W-:Y:S01]  /*5890*/  IMAD.X R123, R15, 0x1, R157, P5 ;  /* 0x000000010f7b7824 */ /* 0x004fe200028e069d */
        /* <DEDUP_REMOVED lines=17> */
.L_x_112:
[----:B------:R-:W-:Y:S05]  /*59b0*/  BSYNC B0 ;  /* 0x0000000000007941 */ /* 0x000fea0003800000 */
.L_x_111:
        /* <DEDUP_REMOVED lines=11> */
[----:B--2---:R-:W-:Y:S05]  /*5a70*/  @!P5 BRA `(.L_x_114) ;  /* 0x000000000004d947 */ /* 0x004fea0003800000 */
[----:B------:R2:W5:Y:S02]  /*5a80*/  LDG.E.LTC128B.U16 R88, desc[UR12][R16.64] ;  /* 0x0000000c10587981 */ /* 0x000564000c1e1520 */
.L_x_114:
[----:B------:R-:W-:Y:S05]  /*5a90*/  BSYNC B0 ;  /* 0x0000000000007941 */ /* 0x000fea0003800000 */
.L_x_113:
        /* <DEDUP_REMOVED lines=13> */
.L_x_116:
[----:B------:R-:W-:Y:S05]  /*5b70*/  BSYNC B0 ;  /* 0x0000000000007941 */ /* 0x000fea0003800000 */
.L_x_115:
[----:B-----5:R-:W-:Y:S01]  /*5b80*/  HADD2.F32 R113, -RZ, R88.H0_H0 ;  /* 0x20000058ff717230 */ /* 0x020fe20000004100 */
        /* <DEDUP_REMOVED lines=13> */
.L_x_118:
[----:B------:R-:W-:Y:S05]  /*5c60*/  BSYNC B0 ;  /* 0x0000000000007941 */ /* 0x000fea0003800000 */
.L_x_117:
[----:B---3-5:R-:W-:Y:S01]  /*5c70*/  HADD2.F32 R113, -RZ, R88.H0_H0 ;  /* 0x20000058ff717230 */ /* 0x028fe20000004100 */
        /* <DEDUP_REMOVED lines=10> */
[----:B---3--:R-:W-:Y:S05]  /*5d20*/  @!P5 BRA `(.L_x_120) ;  /* 0x000000000004d947 */ /* 0x008fea0003800000 */
[----:B------:R3:W5:Y:S02]  /*5d30*/  LDG.E.LTC128B.U16 R88, desc[UR12][R112.64] ;  /* 0x0000000c70587981 */ /* 0x000764000c1e1520 */
.L_x_120:
[----:B------:R-:W-:Y:S05]  /*5d40*/  BSYNC B0 ;  /* 0x0000000000007941 */ /* 0x000fea0003800000 */
.L_x_119:
        /* <DEDUP_REMOVED lines=10> */
[----:B0-----:R-:W-:Y:S05]  /*5df0*/  @!P5 BRA `(.L_x_122) ;  /* 0x00000000000cd947 */ /* 0x001fea0003800000 */
[----:B------:R-:W-:-:S04]  /*5e00*/  IADD3 R118, P6, R12, UR21, RZ ;  /* 0x000000150c767c10 */ /* 0x000fc8000ffde0ff */
[----:B------:R-:W-:-:S05]  /*5e10*/  IADD3.X R119, R13, UR4, RZ, P6, !PT ;  /* 0x000000040d777c10 */ /* 0x000fca000b7fe4ff */
[----:B------:R0:W5:Y:S04]  /*5e20*/  LDG.E.LTC128B.U16 R88, desc[UR12][R118.64] ;  /* 0x0000000c76587981 */ /* 0x000168000c1e1520 */
.L_x_122:
[----:B------:R-:W-:Y:S05]  /*5e30*/  BSYNC B0 ;  /* 0x0000000000007941 */ /* 0x000fea0003800000 */
.L_x_121:
[----:B0----5:R-:W-:Y:S01]  /*5e40*/  HADD2.F32 R119, -RZ, R88.H0_H0 ;  /* 0x20000058ff777230 */ /* 0x021fe20000004100 */
        /* <DEDUP_REMOVED lines=13> */
.L_x_124:
[----:B------:R-:W-:Y:S05]  /*5f20*/  BSYNC B0 ;  /* 0x0000000000007941 */ /* 0x000fea0003800000 */
.L_x_123:
        /* <DEDUP_REMOVED lines=8> */
[----:B0-----:R-:W-:Y:S01]  /*5fb0*/  IMAD.X R119, R5, 0x1, R15, P5 ;  /* 0x0000000105777824 */ /* 0x001fe200028e060f */
[----:B------:R-:W-:-:S13]  /*5fc0*/  ISETP.GT.AND P5, PT, R7, 0x80, P6 ;  /* 0x000000800700780c */ /* 0x000fda00037a4270 */
[----:B------:R-:W-:Y:S05]  /*5fd0*/  @!P5 BRA `(.L_x_126) ;  /* 0x00000000000cd947 */ /* 0x000fea0003800000 */
[----:B------:R-:W-:-:S04]  /*5fe0*/  IADD3 R114, P6, R10, UR19, RZ ;  /* 0x000000130a727c10 */ /* 0x000fc8000ffde0ff */
[----:B------:R-:W-:-:S05]  /*5ff0*/  IADD3.X R115, R11, UR4, RZ, P6, !PT ;  /* 0x000000040b737c10 */ /* 0x000fca000b7fe4ff */
[----:B------:R0:W5:Y:S04]  /*6000*/  LDG.E.LTC128B.U16 R88, desc[UR12][R114.64] ;  /* 0x0000000c72587981 */ /* 0x000168000c1e1520 */
.L_x_126:
[----:B------:R-:W-:Y:S05]  /*6010*/  BSYNC B0 ;  /* 0x0000000000007941 */ /* 0x000fea0003800000 */
.L_x_125:
[----:B0----5:R-:W-:Y:S01]  /*6020*/  HADD2.F32 R115, -RZ, R88.H0_H0 ;  /* 0x20000058ff737230 */ /* 0x021fe20000004100 */
[----:B------:R-:W-:Y:S01]  /*6030*/  LOP3.LUT P6, RZ, R120, 0x4, RZ, 0xc0, !PT ;  /* 0x0000000478ff7812 */ /* 0x000fe200078cc0ff */
[----:B------:R-:W-:Y:S01]  /*6040*/  BSSY B0, `(.L_x_127) ;  /* 0x000000d000007945 */ /* 0x000fe20003800000 */
[----:B------:R-:W-:Y:S02]  /*6050*/  PRMT R60, R88, 0x7610, R60 ;  /* 0x00007610583c7816 */ /* 0x000fe4000000003c */
        /* <DEDUP_REMOVED lines=11> */
.L_x_128:
[----:B------:R-:W-:Y:S05]  /*6110*/  BSYNC B0 ;  /* 0x0000000000007941 */ /* 0x000fea0003800000 */
.L_x_127:
        /* <DEDUP_REMOVED lines=15> */
.L_x_130:
[----:B------:R-:W-:Y:S05]  /*6210*/  BSYNC B0 ;  /* 0x0000000000007941 */ /* 0x000fea0003800000 */
.L_x_129:
        /* <DEDUP_REMOVED lines=14> */
.L_x_132:
[----:B------:R-:W-:Y:S05]  /*6300*/  BSYNC B0 ;  /* 0x0000000000007941 */ /* 0x000fea0003800000 */
.L_x_131:
        /* <DEDUP_REMOVED lines=14> */
.L_x_134:
[----:B------:R-:W-:Y:S05]  /*63f0*/  BSYNC B0 ;  /* 0x0000000000007941 */ /* 0x000fea0003800000 */
.L_x_133:
        /* <DEDUP_REMOVED lines=14> */
.L_x_136:
[----:B------:R-:W-:Y:S05]  /*64e0*/  BSYNC B0 ;  /* 0x0000000000007941 */ /* 0x000fea0003800000 */
.L_x_135:
        /* <DEDUP_REMOVED lines=14> */
.L_x_138:
[----:B------:R-:W-:Y:S05]  /*65d0*/  BSYNC B0 ;  /* 0x0000000000007941 */ /* 0x000fea0003800000 */
.L_x_137:
        /* <DEDUP_REMOVED lines=14> */
.L_x_140:
[----:B------:R-:W-:Y:S05]  /*66c0*/  BSYNC B0 ;  /* 0x0000000000007941 */ /* 0x000fea0003800000 */
.L_x_139:
        /* <DEDUP_REMOVED lines=14> */
.L_x_142:
[----:B------:R-:W-:Y:S05]  /*67b0*/  BSYNC B0 ;  /* 0x0000000000007941 */ /* 0x000fea0003800000 */
.L_x_141:
        /* <DEDUP_REMOVED lines=14> */
.L_x_144:
[----:B------:R-:W-:Y:S05]  /*68a0*/  BSYNC B0 ;  /* 0x0000000000007941 */ /* 0x000fea0003800000 */
.L_x_143:
        /* <DEDUP_REMOVED lines=14> */
.L_x_146:
[----:B------:R-:W-:Y:S05]  /*6990*/  BSYNC B0 ;  /* 0x0000000000007941 */ /* 0x000fea0003800000 */
.L_x_145:
        /* <DEDUP_REMOVED lines=14> */
.L_x_148:
[----:B------:R-:W-:Y:S05]  /*6a80*/  BSYNC B0 ;  /* 0x0000000000007941 */ /* 0x000fea0003800000 */
.L_x_147:
        /* <DEDUP_REMOVED lines=14> */
.L_x_150:
[----:B------:R-:W-:Y:S05]  /*6b70*/  BSYNC B0 ;  /* 0x0000000000007941 */ /* 0x000fea0003800000 */
.L_x_149:
        /* <DEDUP_REMOVED lines=14> */
.L_x_152:
[----:B------:R-:W-:Y:S05]  /*6c60*/  BSYNC B0 ;  /* 0x0000000000007941 */ /* 0x000fea0003800000 */
.L_x_151:
        /* <DEDUP_REMOVED lines=14> */
.L_x_154:
[----:B------:R-:W-:Y:S05]  /*6d50*/  BSYNC B0 ;  /* 0x0000000000007941 */ /* 0x000fea0003800000 */
.L_x_153:
        /* <DEDUP_REMOVED lines=14> */
.L_x_156:
[----:B------:R-:W-:Y:S05]  /*6e40*/  BSYNC B0 ;  /* 0x0000000000007941 */ /* 0x000fea0003800000 */
.L_x_155:
        /* <DEDUP_REMOVED lines=14> */
.L_x_158:
[----:B------:R-:W-:Y:S05]  /*6f30*/  BSYNC B0 ;  /* 0x0000000000007941 */ /* 0x000fea0003800000 */
.L_x_157:
        /* <DEDUP_REMOVED lines=14> */
.L_x_160:
[----:B------:R-:W-:Y:S05]  /*7020*/  BSYNC B0 ;  /* 0x0000000000007941 */ /* 0x000fea0003800000 */
.L_x_159:
        /* <DEDUP_REMOVED lines=14> */
.L_x_162:
[----:B------:R-:W-:Y:S05]  /*7110*/  BSYNC B0 ;  /* 0x0000000000007941 */ /* 0x000fea0003800000 */
.L_x_161:
[----:B0----5:R-:W-:Y:S01]  /*7120*/  HADD2.F32 R61, -RZ, R6.H0_H0 ;  /* 0x20000006ff3d7230 */ /* 0x021fe20000004100 */
        /* <DEDUP_REMOVED lines=12> */
.L_x_164:
[----:B------:R-:W-:Y:S05]  /*71f0*/  BSYNC B0 ;  /* 0x0000000000007941 */ /* 0x000fea0003800000 */
.L_x_163:
        /* <DEDUP_REMOVED lines=13> */
.L_x_166:
[----:B------:R-:W-:Y:S05]  /*72d0*/  BSYNC B0 ;  /* 0x0000000000007941 */ /* 0x000fea0003800000 */
.L_x_165:
        /* <DEDUP_REMOVED lines=13> */
.L_x_168:
[----:B------:R-:W-:Y:S05]  /*73b0*/  BSYNC B0 ;  /* 0x0000000000007941 */ /* 0x000fea0003800000 */
.L_x_167:
        /* <DEDUP_REMOVED lines=13> */
.L_x_170:
[----:B------:R-:W-:Y:S05]  /*7490*/  BSYNC B0 ;  /* 0x0000000000007941 */ /* 0x000fea0003800000 */
.L_x_169:
        /* <DEDUP_REMOVED lines=13> */
.L_x_172:
[----:B------:R-:W-:Y:S05]  /*7570*/  BSYNC B0 ;  /* 0x0000000000007941 */ /* 0x000fea0003800000 */
.L_x_171:
        /* <DEDUP_REMOVED lines=13> */
.L_x_174:
[----:B------:R-:W-:Y:S05]  /*7650*/  BSYNC B0 ;  /* 0x0000000000007941 */ /* 0x000fea0003800000 */
.L_x_173:
        /* <DEDUP_REMOVED lines=13> */
.L_x_176:
[----:B------:R-:W-:Y:S05]  /*7730*/  BSYNC B0 ;  /* 0x0000000000007941 */ /* 0x000fea0003800000 */
.L_x_175:
        /* <DEDUP_REMOVED lines=9> */
[----:B0-----:R-:W-:Y:S02]  /*77d0*/  IADD3.X R5, R13, UR4, RZ, P5, !PT ;  /* 0x000000040d057c10 */ /* 0x001fe4000affe4ff */
[----:B------:R-:W-:-:S13]  /*77e0*/  ISETP.GT.AND P5, PT, R7, 0x88, P0 ;  /* 0x000000880700780c */ /* 0x000fda00007a4270 */
[----:B------:R-:W-:Y:S05]  /*77f0*/  @!P5 BRA `(.L_x_178) ;  /* 0x000000000004d947 */ /* 0x000fea0003800000 */
[----:B------:R0:W5:Y:S02]  /*7800*/  LDG.E.LTC128B.U16 R6, desc[UR12][R4.64] ;  /* 0x0000000c04067981 */ /* 0x000164000c1e1520 */
.L_x_178:
[----:B------:R-:W-:Y:S05]  /*7810*/  BSYNC B0 ;  /* 0x0000000000007941 */ /* 0x000fea0003800000 */
.L_x_177:
[----:B0----5:R-:W-:Y:S01]  /*7820*/  HADD2.F32 R5, -RZ, R6.H0_H0 ;  /* 0x20000006ff057230 */ /* 0x021fe20000004100 */
[----:B------:R-:W-:Y:S04]  /*7830*/  BSSY B0, `(.L_x_179) ;  /* 0x000000d000007945 */ /* 0x000fe80003800000 */
[----:B------:R-:W-:-:S04]  /*7840*/  FMUL R4, R5, R2 ;  /* 0x0000000205047220 */ /* 0x000fc80000400000 */
[----:B------:R-:W-:-:S05]  /*7850*/  FFMA R4, R87, R0, R4 ;  /* 0x0000000057047223 */ /* 0x000fca0000000004 */
[----:B------:R-:W-:-:S04]  /*7860*/  F2FP.F16.F32.PACK_AB R4, RZ, R4 ;  /* 0x00000004ff04723e */ /* 0x000fc800000000ff */
[----:B------:R-:W-:-:S05]  /*7870*/  PRMT R5, R4, 0x7610, R5 ;  /* 0x0000761004057816 */ /* 0x000fca0000000005 */
        /* <DEDUP_REMOVED lines=8> */
.L_x_180:
[----:B------:R-:W-:Y:S05]  /*7900*/  BSYNC B0 ;  /* 0x0000000000007941 */ /* 0x000fea0003800000 */
.L_x_179:
        /* <DEDUP_REMOVED lines=14> */
.L_x_182:
[----:B------:R-:W-:Y:S05]  /*79f0*/  BSYNC B0 ;  /* 0x0000000000007941 */ /* 0x000fea0003800000 */
.L_x_181:
[----:B0----5:R-:W-:Y:S01]  /*7a00*/  HADD2.F32 R13, -RZ, R6.H0_H0 ;  /* 0x20000006ff0d7230 */ /* 0x021fe20000004100 */
[----:B------:R-:W-:Y:S01]  /*7a10*/  ISETP.GT.AND P4, PT, R7, 0xc8, P4 ;  /* 0x000000c80700780c */ /* 0x000fe20002784270 */
[----:B------:R-:W-:Y:S03]  /*7a20*/  BSSY B0, `(.L_x_183) ;  /* 0x000000b000007945 */ /* 0x000fe60003800000 */
[----:B------:R-:W-:-:S04]  /*7a30*/  FMUL R8, R13, R2 ;  /* 0x000000020d087220 */ /* 0x000fc80000400000 */
[----:B------:R-:W-:-:S05]  /*7a40*/  FFMA R8, R25, R0, R8 ;  /* 0x0000000019087223 */ /* 0x000fca0000000008 */
[----:B------:R-:W-:-:S05]  /*7a50*/  F2FP.F16.F32.PACK_AB R8, RZ, R8 ;  /* 0x00000008ff08723e */ /* 0x000fca00000000ff */
[----:B------:R0:W-:Y:S01]  /*7a60*/  @P5 STG.E.U16 desc[UR12][R60.64], R8 ;  /* 0x000000083c005986 */ /* 0x0001e2000c10150c */
[----:B------:R-:W-:-:S05]  /*7a70*/  IADD3 R12, P5, R56, R9, RZ ;  /* 0x00000009380c7210 */ /* 0x000fca0007fbe0ff */
[----:B------:R-:W-:Y:S01]  /*7a80*/  IMAD.X R13, R57, 0x1, R15, P5 ;  /* 0x00000001390d7824 */ /* 0x000fe200028e060f */
[----:B------:R-:W-:Y:S07]  /*7a90*/  @!P4 BRA `(.L_x_184) ;  /* 0x00000000000cc947 */ /* 0x000fee0003800000 */
[----:B0-----:R-:W-:-:S04]  /*7aa0*/  IADD3 R8, P5, R112, UR22, RZ ;  /* 0x0000001670087c10 */ /* 0x001fc8000ffbe0ff */
[----:B------:R-:W-:-:S05]  /*7ab0*/  IADD3.X R9, R113, UR4, RZ, P5, !PT ;  /* 0x0000000471097c10 */ /* 0x000fca000affe4ff */
[----:B------:R0:W5:Y:S04]  /*7ac0*/  LDG.E.LTC128B.U16 R6, desc[UR12][R8.64] ;  /* 0x0000000c08067981 */ /* 0x000168000c1e1520 */
.L_x_184:
[----:B------:R-:W-:Y:S05]  /*7ad0*/  BSYNC B0 ;  /* 0x0000000000007941 */ /* 0x000fea0003800000 */
.L_x_183:
        /* <DEDUP_REMOVED lines=14> */
.L_x_186:
[----:B------:R-:W-:Y:S05]  /*7bc0*/  BSYNC B0 ;  /* 0x0000000000007941 */ /* 0x000fea0003800000 */
.L_x_185:
[----:B-----5:R-:W-:Y:S01]  /*7bd0*/  HADD2.F32 R3, -RZ, R6.H0_H0 ;  /* 0x20000006ff037230 */ /* 0x020fe20000004100 */
[----:B------:R-:W-:Y:S01]  /*7be0*/  LOP3.LUT P5, RZ, R120, 0x4, RZ, 0xc0, !PT ;  /* 0x0000000478ff7812 */ /* 0x000fe200078ac0ff */
[----:B------:R-:W-:Y:S03]  /*7bf0*/  BSSY B0, `(.L_x_187) ;  /* 0x000000c000007945 */ /* 0x000fe60003800000 */
[----:B0-----:R-:W-:-:S04]  /*7c00*/  FMUL R8, R3, R2 ;  /* 0x0000000203087220 */ /* 0x001fc80000400000 */
        /* <DEDUP_REMOVED lines=10> */
.L_x_188:
[----:B------:R-:W-:Y:S05]  /*7cb0*/  BSYNC B0 ;  /* 0x0000000000007941 */ /* 0x000fea0003800000 */
.L_x_187:
        /* <DEDUP_REMOVED lines=14> */
.L_x_190:
[----:B------:R-:W-:Y:S05]  /*7da0*/  BSYNC B0 ;  /* 0x0000000000007941 */ /* 0x000fea0003800000 */
.L_x_189:
[----:B-----5:R-:W-:Y:S01]  /*7db0*/  HADD2.F32 R3, -RZ, R6.H0_H0 ;  /* 0x20000006ff037230 */ /* 0x020fe20000004100 */
[----:B------:R-:W-:Y:S01]  /*7dc0*/  LOP3.LUT P5, RZ, R120, 0x4, RZ, 0xc0, !PT ;  /* 0x0000000478ff7812 */ /* 0x000fe200078ac0ff */
[----:B------:R-:W-:Y:S03]  /*7dd0*/  BSSY B0, `(.L_x_191) ;  /* 0x000000e000007945 */ /* 0x000fe60003800000 */
[----:B0-----:R-:W-:-:S04]  /*7de0*/  FMUL R4, R3, R2 ;  /* 0x0000000203047220 */ /* 0x001fc80000400000 */
[----:B------:R-:W-:-:S05]  /*7df0*/  FFMA R4, R29, R0, R4 ;  /* 0x000000001d047223 */ /* 0x000fca0000000004 */
[----:B------:R-:W-:-:S04]  /*7e00*/  F2FP.F16.F32.PACK_AB R4, RZ, R4 ;  /* 0x00000004ff04723e */ /* 0x000fc800000000ff */
[----:B------:R-:W-:Y:S02]  /*7e10*/  PRMT R5, R4, 0x7610, R5 ;  /* 0x0000761004057816 */ /* 0x000fe40000000005 */
[----:B------:R-:W-:-:S03]  /*7e20*/  PRMT R4, R6, 0x7610, R4 ;  /* 0x0000761006047816 */ /* 0x000fc60000000004 */
        /* <DEDUP_REMOVED lines=8> */
.L_x_192:
[----:B------:R-:W-:Y:S05]  /*7eb0*/  BSYNC B0 ;  /* 0x0000000000007941 */ /* 0x000fea0003800000 */
.L_x_191:
[----:B-----5:R-:W-:Y:S01]  /*7ec0*/  HADD2.F32 R3, -RZ, R4.H0_H0 ;  /* 0x20000004ff037230 */ /* 0x020fe20000004100 */
        /* <DEDUP_REMOVED lines=12> */
.L_x_194:
[----:B------:R-:W-:Y:S05]  /*7f90*/  BSYNC B0 ;  /* 0x0000000000007941 */ /* 0x000fea0003800000 */
.L_x_193:
        /* <DEDUP_REMOVED lines=14> */
.L_x_196:
[----:B------:R-:W-:Y:S05]  /*8080*/  BSYNC B0 ;  /* 0x0000000000007941 */ /* 0x000fea0003800000 */
.L_x_195:
        /* <DEDUP_REMOVED lines=14> */
.L_x_198:
[----:B------:R-:W-:Y:S05]  /*8170*/  BSYNC B0 ;  /* 0x0000000000007941 */ /* 0x000fea0003800000 */
.L_x_197:
        /* <DEDUP_REMOVED lines=14> */
.L_x_200:
[----:B------:R-:W-:Y:S05]  /*8260*/  BSYNC B0 ;  /* 0x0000000000007941 */ /* 0x000fea0003800000 */
.L_x_199:
        /* <DEDUP_REMOVED lines=13> */
.L_x_202:
[----:B------:R-:W-:Y:S05]  /*8340*/  BSYNC B0 ;  /* 0x0000000000007941 */ /* 0x000fea0003800000 */
.L_x_201:
        /* <DEDUP_REMOVED lines=14> */
.L_x_204:
[----:B------:R-:W-:Y:S05]  /*8430*/  BSYNC B0 ;  /* 0x0000000000007941 */ /* 0x000fea0003800000 */
.L_x_203:
        /* <DEDUP_REMOVED lines=14> */
.L_x_206:
[----:B------:R-:W-:Y:S05]  /*8520*/  BSYNC B0 ;  /* 0x0000000000007941 */ /* 0x000fea0003800000 */
.L_x_205:
        /* <DEDUP_REMOVED lines=14> */
.L_x_208:
[----:B------:R-:W-:Y:S05]  /*8610*/  BSYNC B0 ;  /* 0x0000000000007941 */ /* 0x000fea0003800000 */
.L_x_207:
        /* <DEDUP_REMOVED lines=13> */
.L_x_210:
[----:B------:R-:W-:Y:S05]  /*86f0*/  BSYNC B0 ;  /* 0x0000000000007941 */ /* 0x000fea0003800000 */
.L_x_209:
        /* <DEDUP_REMOVED lines=14> */
.L_x_212:
[----:B------:R-:W-:Y:S05]  /*87e0*/  BSYNC B0 ;  /* 0x0000000000007941 */ /* 0x000fea0003800000 */
.L_x_211:
        /* <DEDUP_REMOVED lines=14> */
.L_x_214:
[----:B------:R-:W-:Y:S05]  /*88d0*/  BSYNC B0 ;  /* 0x0000000000007941 */ /* 0x000fea0003800000 */
.L_x_213:
[----:B-----5:R-:W-:Y:S01]  /*88e0*/  HADD2.F32 R3, -RZ, R4.H0_H0 ;  /* 0x20000004ff037230 */ /* 0x020fe20000004100 */
[----:B------:R-:W-:Y:S01]  /*88f0*/  LOP3.LUT P5, RZ, R120, 0x100, RZ, 0xc0, !PT ;  /* 0x0000010078ff7812 */ /* 0x000fe200078ac0ff */
[----:B------:R-:W-:Y:S03]  /*8900*/  BSSY B0, `(.L_x_215) ;  /* 0x000000a000007945 */ /* 0x000fe60003800000 */
[----:B------:R-:W-:-:S04]  /*8910*/  FMUL R6, R3, R2 ;  /* 0x0000000203067220 */ /* 0x000fc80000400000 */
[----:B------:R-:W-:-:S05]  /*8920*/  FFMA R6, R41, R0, R6 ;  /* 0x0000000029067223 */ /* 0x000fca0000000006 */
[----:B------:R-:W-:-:S05]  /*8930*/  F2FP.F16.F32.PACK_AB R6, RZ, R6 ;  /* 0x00000006ff06723e */ /* 0x000fca00000000ff */
[----:B------:R0:W-:Y:S01]  /*8940*/  @P4 STG.E.U16 desc[UR12][R18.64], R6 ;  /* 0x0000000612004986 */ /* 0x0001e2000c10150c */
[----:B------:R-:W-:-:S13]  /*8950*/  ISETP.GT.AND P4, PT, R7, 0xc8, P5 ;  /* 0x000000c80700780c */ /* 0x000fda0002f84270 */
[----:B0-----:R-:W-:Y:S05]  /*8960*/  @!P4 BRA `(.L_x_216) ;  /* 0x00000000000cc947 */ /* 0x001fea0003800000 */
[----:B------:R-:W-:-:S04]  /*8970*/  IADD3 R4, P5, R112, UR14, RZ ;  /* 0x0000000e70047c10 */ /* 0x000fc8000ffbe0ff */
[----:B------:R-:W-:-:S05]  /*8980*/  IADD3.X R5, R113, UR4, RZ, P5, !PT ;  /* 0x0000000471057c10 */ /* 0x000fca000affe4ff */
[----:B------:R0:W5:Y:S04]  /*8990*/  LDG.E.LTC128B.U16 R4, desc[UR12][R4.64] ;  /* 0x0000000c04047981 */ /* 0x000168000c1e1520 */
.L_x_216:
[----:B------:R-:W-:Y:S05]  /*89a0*/  BSYNC B0 ;  /* 0x0000000000007941 */ /* 0x000fea0003800000 */
.L_x_215:
[----:B-----5:R-:W-:Y:S01]  /*89b0*/  HADD2.F32 R3, -RZ, R4.H0_H0 ;  /* 0x20000004ff037230 */ /* 0x020fe20000004100 */
[----:B------:R-:W-:Y:S04]  /*89c0*/  BSSY B0, `(.L_x_217) ;  /* 0x000000a000007945 */ /* 0x000fe80003800000 */
        /* <DEDUP_REMOVED lines=9> */
.L_x_218:
[----:B------:R-:W-:Y:S05]  /*8a60*/  BSYNC B0 ;  /* 0x0000000000007941 */ /* 0x000fea0003800000 */
.L_x_217:
        /* <DEDUP_REMOVED lines=14> */
.L_x_220:
[----:B------:R-:W-:Y:S05]  /*8b50*/  BSYNC B0 ;  /* 0x0000000000007941 */ /* 0x000fea0003800000 */
.L_x_219:
        /* <DEDUP_REMOVED lines=14> */
.L_x_222:
[----:B------:R-:W-:Y:S05]  /*8c40*/  BSYNC B0 ;  /* 0x0000000000007941 */ /* 0x000fea0003800000 */
.L_x_221:
[----:B-----5:R-:W-:Y:S01]  /*8c50*/  HADD2.F32 R3, -RZ, R4.H0_H0 ;  /* 0x20000004ff037230 */ /* 0x020fe20000004100 */
[----:B------:R-:W-:Y:S01]  /*8c60*/  LOP3.LUT P5, RZ, R120, 0x200, RZ, 0xc0, !PT ;  /* 0x0000020078ff7812 */ /* 0x000fe200078ac0ff */
[----:B------:R-:W-:Y:S03]  /*8c70*/  BSSY B0, `(.L_x_223) ;  /* 0x000000b000007945 */ /* 0x000fe60003800000 */
[----:B------:R-:W-:Y:S01]  /*8c80*/  FMUL R6, R3, R2 ;  /* 0x0000000203067220 */ /* 0x000fe20000400000 */
[----:B------:R-:W-:Y:S02]  /*8c90*/  ISETP.GT.AND P5, PT, R7, 0xc8, P5 ;  /* 0x000000c80700780c */ /* 0x000fe40002fa4270 */
[----:B------:R-:W-:Y:S01]  /*8ca0*/  PRMT R3, R4, 0x7610, R3 ;  /* 0x0000761004037816 */ /* 0x000fe20000000003 */
[----:B------:R-:W-:-:S05]  /*8cb0*/  FFMA R6, R45, R0, R6 ;  /* 0x000000002d067223 */ /* 0x000fca0000000006 */
[----:B------:R-:W-:-:S05]  /*8cc0*/  F2FP.F16.F32.PACK_AB R6, RZ, R6 ;  /* 0x00000006ff06723e */ /* 0x000fca00000000ff */
[----:B------:R0:W-:Y:S01]  /*8cd0*/  @P4 STG.E.U16 desc[UR12][R10.64], R6 ;  /* 0x000000060a004986 */ /* 0x0001e2000c10150c */
[----:B------:R-:W-:Y:S05]  /*8ce0*/  @!P5 BRA `(.L_x_224) ;  /* 0x00000000000cd947 */ /* 0x000fea0003800000 */
[----:B------:R-:W-:-:S04]  /*8cf0*/  IADD3 R4, P4, R112, UR10, RZ ;  /* 0x0000000a70047c10 */ /* 0x000fc8000ff9e0ff */
[----:B0-----:R-:W-:-:S05]  /*8d00*/  IADD3.X R5, R113, UR4, RZ, P4, !PT ;  /* 0x0000000471057c10 */ /* 0x001fca000a7fe4ff */
[----:B------:R0:W5:Y:S04]  /*8d10*/  LDG.E.LTC128B.U16 R3, desc[UR12][R4.64] ;  /* 0x0000000c04037981 */ /* 0x000168000c1e1520 */
.L_x_224:
[----:B------:R-:W-:Y:S05]  /*8d20*/  BSYNC B0 ;  /* 0x0000000000007941 */ /* 0x000fea0003800000 */
.L_x_223:
[----:B0----5:R-:W-:Y:S01]  /*8d30*/  HADD2.F32 R5, -RZ, R3.H0_H0 ;  /* 0x20000003ff057230 */ /* 0x021fe20000004100 */
[----:B------:R-:W-:Y:S01]  /*8d40*/  IADD3 R4, P4, R56, R101, RZ ;  /* 0x0000006538047210 */ /* 0x000fe20007f9e0ff */
[----:B------:R-:W-:Y:S01]  /*8d50*/  BSSY B0, `(.L_x_225) ;  /* 0x000000b000007945 */ /* 0x000fe20003800000 */
[----:B------:R-:W-:Y:S02]  /*8d60*/  ISETP.GT.AND P6, PT, R7, 0xc8, P6 ;  /* 0x000000c80700780c */ /* 0x000fe400037c4270 */
[----:B------:R-:W-:-:S04]  /*8d70*/  FMUL R5, R5, R2 ;  /* 0x0000000205057220 */ /* 0x000fc80000400000 */
[----:B------:R-:W-:-:S05]  /*8d80*/  FFMA R5, R46, R0, R5 ;  /* 0x000000002e057223 */ /* 0x000fca0000000005 */
[----:B------:R-:W-:Y:S01]  /*8d90*/  F2FP.F16.F32.PACK_AB R6, RZ, R5 ;  /* 0x00000005ff06723e */ /* 0x000fe200000000ff */
[----:B------:R-:W-:-:S05]  /*8da0*/  IMAD.X R5, R57, 0x1, R15, P4 ;  /* 0x0000000139057824 */ /* 0x000fca00020e060f */
[----:B------:R0:W-:Y:S01]  /*8db0*/  @P5 STG.E.U16 desc[UR12][R4.64], R6 ;  /* 0x0000000604005986 */ /* 0x0001e2000c10150c */
[----:B------:R-:W-:Y:S05]  /*8dc0*/  @!P6 BRA `(.L_x_226) ;  /* 0x00000000000ce947 */ /* 0x000fea0003800000 */
[----:B0-----:R-:W-:-:S04]  /*8dd0*/  IADD3 R4, P4, R112, UR9, RZ ;  /* 0x0000000970047c10 */ /* 0x001fc8000ff9e0ff */
[----:B------:R-:W-:-:S05]  /*8de0*/  IADD3.X R5, R113, UR4, RZ, P4, !PT ;  /* 0x0000000471057c10 */ /* 0x000fca000a7fe4ff */
[----:B------:R0:W5:Y:S04]  /*8df0*/  LDG.E.LTC128B.U16 R3, desc[UR12][R4.64] ;  /* 0x0000000c04037981 */ /* 0x000168000c1e1520 */
.L_x_226:
[----:B------:R-:W-:Y:S05]  /*8e00*/  BSYNC B0 ;  /* 0x0000000000007941 */ /* 0x000fea0003800000 */
.L_x_225:
[----:B0----5:R-:W-:Y:S01]  /*8e10*/  HADD2.F32 R5, -RZ, R3.H0_H0 ;  /* 0x20000003ff057230 */ /* 0x021fe20000004100 */
[----:B------:R-:W-:Y:S01]  /*8e20*/  ISETP.GT.AND P4, PT, R7, 0xc0, P3 ;  /* 0x000000c00700780c */ /* 0x000fe20001f84270 */
[----:B------:R-:W-:Y:S03]  /*8e30*/  BSSY B0, `(.L_x_227) ;  /* 0x000000b000007945 */ /* 0x000fe60003800000 */
[----:B------:R-:W-:-:S04]  /*8e40*/  FMUL R4, R5, R2 ;  /* 0x0000000205047220 */ /* 0x000fc80000400000 */
[----:B------:R-:W-:Y:S01]  /*8e50*/  FFMA R47, R47, R0, R4 ;  /* 0x000000002f2f7223 */ /* 0x000fe20000000004 */
[----:B------:R-:W-:-:S04]  /*8e60*/  IADD3 R4, P5, R56, R103, RZ ;  /* 0x0000006738047210 */ /* 0x000fc80007fbe0ff */
[----:B------:R-:W-:Y:S01]  /*8e70*/  F2FP.F16.F32.PACK_AB R47, RZ, R47 ;  /* 0x0000002fff2f723e */ /* 0x000fe200000000ff */
[----:B------:R-:W-:-:S05]  /*8e80*/  IMAD.X R5, R57, 0x1, R15, P5 ;  /* 0x0000000139057824 */ /* 0x000fca00028e060f */
[----:B------:R0:W-:Y:S01]  /*8e90*/  @P6 STG.E.U16 desc[UR12][R4.64], R47 ;  /* 0x0000002f04006986 */ /* 0x0001e2000c10150c */
[----:B------:R-:W-:Y:S05]  /*8ea0*/  @!P4 BRA `(.L_x_228) ;  /* 0x00000000000cc947 */ /* 0x000fea0003800000 */
[----:B0-----:R-:W-:-:S04]  /*8eb0*/  IADD3 R4, P5, R16, UR8, RZ ;  /* 0x0000000810047c10 */ /* 0x001fc8000ffbe0ff */
[----:B------:R-:W-:-:S05]  /*8ec0*/  IADD3.X R5, R17, UR4, RZ, P5, !PT ;  /* 0x0000000411057c10 */ /* 0x000fca000affe4ff */
[----:B------:R0:W5:Y:S04]  /*8ed0*/  LDG.E.LTC128B.U16 R3, desc[UR12][R4.64] ;  /* 0x0000000c04037981 */ /* 0x000168000c1e1520 */
.L_x_228:
[----:B------:R-:W-:Y:S05]  /*8ee0*/  BSYNC B0 ;  /* 0x0000000000007941 */ /* 0x000fea0003800000 */
.L_x_227:
        /* <DEDUP_REMOVED lines=13> */
.L_x_230:
[----:B------:R-:W-:Y:S05]  /*8fc0*/  BSYNC B0 ;  /* 0x0000000000007941 */ /* 0x000fea0003800000 */
.L_x_229:
        /* <DEDUP_REMOVED lines=13> */
.L_x_232:
[----:B------:R-:W-:Y:S05]  /*90a0*/  BSYNC B0 ;  /* 0x0000000000007941 */ /* 0x000fea0003800000 */
.L_x_231:
        /* <DEDUP_REMOVED lines=13> */
.L_x_234:
[----:B------:R-:W-:Y:S05]  /*9180*/  BSYNC B0 ;  /* 0x0000000000007941 */ /* 0x000fea0003800000 */
.L_x_233:
        /* <DEDUP_REMOVED lines=13> */
.L_x_236:
[----:B------:R-:W-:Y:S05]  /*9260*/  BSYNC B0 ;  /* 0x0000000000007941 */ /* 0x000fea0003800000 */
.L_x_235:
[----:B0----5:R-:W-:Y:S01]  /*9270*/  HADD2.F32 R5, -RZ, R3.H0_H0 ;  /* 0x20000003ff057230 */ /* 0x021fe20000004100 */
[----:B------:R-:W-:Y:S01]  /*9280*/  IADD3 R4, P4, R20, R109, RZ ;  /* 0x0000006d14047210 */ /* 0x000fe20007f9e0ff */
[----:B------:R-:W-:Y:S01]  /*9290*/  BSSY B0, `(.L_x_237) ;  /* 0x000000b000007945 */ /* 0x000fe20003800000 */
[----:B------:R-:W-:Y:S02]  /*92a0*/  ISETP.GT.AND P2, PT, R7, 0xc0, P0 ;  /* 0x000000c00700780c */ /* 0x000fe40000744270 */
[----:B------:R-:W-:-:S04]  /*92b0*/  FMUL R5, R5, R2 ;  /* 0x0000000205057220 */ /* 0x000fc80000400000 */
[----:B------:R-:W-:-:S05]  /*92c0*/  FFMA R5, R52, R0, R5 ;  /* 0x0000000034057223 */ /* 0x000fca0000000005 */
[----:B------:R-:W-:Y:S01]  /*92d0*/  F2FP.F16.F32.PACK_AB R6, RZ, R5 ;  /* 0x00000005ff06723e */ /* 0x000fe200000000ff */
[----:B------:R-:W-:Y:S01]  /*92e0*/  IMAD.X R5, R21, 0x1, R15, P4 ;  /* 0x0000000115057824 */ /* 0x000fe200020e060f */
[----:B------:R-:W-:-:S04]  /*92f0*/  IADD3 R8, P4, R16, UR5, RZ ;  /* 0x0000000510087c10 */ /* 0x000fc8000ff9e0ff */
[----:B------:R0:W-:Y:S01]  /*9300*/  @P3 STG.E.U16 desc[UR12][R4.64], R6 ;  /* 0x0000000604003986 */ /* 0x0001e2000c10150c */
[----:B------:R-:W-:Y:S01]  /*9310*/  IADD3.X R9, R17, UR4, RZ, P4, !PT ;  /* 0x0000000411097c10 */ /* 0x000fe2000a7fe4ff */
[----:B------:R-:W-:Y:S07]  /*9320*/  @!P2 BRA `(.L_x_238) ;  /* 0x000000000004a947 */ /* 0x000fee0003800000 */
[----:B------:R0:W5:Y:S02]  /*9330*/  LDG.E.LTC128B.U16 R3, desc[UR12][R8.64] ;  /* 0x0000000c08037981 */ /* 0x000164000c1e1520 */
.L_x_238:
[----:B------:R-:W-:Y:S05]  /*9340*/  BSYNC B0 ;  /* 0x0000000000007941 */ /* 0x000fea0003800000 */
.L_x_237:
        /* <DEDUP_REMOVED lines=13> */
.L_x_240:
[----:B------:R-:W-:Y:S05]  /*9420*/  BSYNC B0 ;  /* 0x0000000000007941 */ /* 0x000fea0003800000 */
.L_x_239:
        /* <DEDUP_REMOVED lines=13> */
.L_x_242:
[----:B------:R-:W-:Y:S05]  /*9500*/  BSYNC B0 ;  /* 0x0000000000007941 */ /* 0x000fea0003800000 */
.L_x_241:
[----:B-----5:R-:W-:-:S05]  /*9510*/  HADD2.F32 R3, -RZ, R3.H0_H0 ;  /* 0x20000003ff037230 */ /* 0x020fca0000004100 */
[----:B0-----:R-:W-:Y:S01]  /*9520*/  FMUL R4, R3, R2 ;  /* 0x0000000203047220 */ /* 0x001fe20000400000 */
[----:B------:R-:W-:-:S03]  /*9530*/  IADD3 R2, P1, R56, R111, RZ ;  /* 0x0000006f38027210 */ /* 0x000fc60007f3e0ff */
[----:B------:R-:W-:Y:S01]  /*9540*/  FFMA R4, R55, R0, R4 ;  /* 0x0000000037047223 */ /* 0x000fe20000000004 */
[----:B------:R-:W-:Y:S09]  /*9550*/  @!P0 EXIT ;  /* 0x000000000000894d */ /* 0x000ff20003800000 */
[----:B------:R-:W-:Y:S01]  /*9560*/  F2FP.F16.F32.PACK_AB R4, RZ, R4 ;  /* 0x00000004ff04723e */ /* 0x000fe200000000ff */
[----:B------:R-:W-:-:S05]  /*9570*/  IMAD.X R3, R57, 0x1, R15, P1 ;  /* 0x0000000139037824 */ /* 0x000fca00008e060f */
[----:B------:R-:W-:Y:S01]  /*9580*/  STG.E.U16 desc[UR12][R2.64], R4 ;  /* 0x0000000402007986 */ /* 0x000fe2000c10150c */
[----:B------:R-:W-:Y:S05]  /*9590*/  EXIT ;  /* 0x000000000000794d */ /* 0x000fea0003800000 */
.L_x_22:
[----:B------:R-:W-:Y:S01]  /*95a0*/  ULDC.64 UR4, c[0x0][0x650] ;  /* 0x0001940000047ab9 */ /* 0x000fe20000000a00 */
[-C--:B------:R-:W-:Y:S01]  /*95b0*/  FMUL R120, R120, R0.reuse ;  /* 0x0000000078787220 */ /* 0x080fe20000400000 */
[----:B------:R-:W-:Y:S01]  /*95c0*/  LEA R2, P1, R10, UR4, 0x1 ;  /* 0x000000040a027c11 */ /* 0x000fe2000f8208ff */
[-C--:B------:R-:W-:Y:S01]  /*95d0*/  FMUL R121, R121, R0.reuse ;  /* 0x0000000079797220 */ /* 0x080fe20000400000 */
[----:B------:R-:W-:Y:S01]  /*95e0*/  ISETP.GT.AND P5, PT, R8, 0x1, PT ;  /* 0x000000010800780c */ /* 0x000fe20003fa4270 */
[----:B------:R-:W-:Y:S01]  /*95f0*/  FMUL R122, R122, R0 ;  /* 0x000000007a7a7220 */ /* 0x000fe20000400000 */
[----:B------:R-:W-:Y:S01]  /*9600*/  F2FP.F16.F32.PACK_AB R120, RZ, R120 ;  /* 0x00000078ff78723e */ /* 0x000fe200000000ff */
[-C--:B------:R-:W-:Y:S01]  /*9610*/  FMUL R123, R123, R0.reuse ;  /* 0x000000007b7b7220 */ /* 0x080fe20000400000 */
[----:B------:R-:W-:Y:S01]  /*9620*/  LEA.HI.X R3, R10, UR5, R155, 0x1, P1 ;  /* 0x000000050a037c11 */ /* 0x000fe200088f0c9b */
[-C--:B------:R-:W-:Y:S01]  /*9630*/  FMUL R124, R124, R0.reuse ;  /* 0x000000007c7c7220 */ /* 0x080fe20000400000 */
[----:B------:R-:W-:Y:S01]  /*9640*/  ISETP.GT.AND P1, PT, R7, RZ, P5 ;  /* 0x000000ff0700720c */ /* 0x000fe20002f24270 */
[-C--:B------:R-:W-:Y:S01]  /*9650*/  FMUL R125, R125, R0.reuse ;  /* 0x000000007d7d7220 */ /* 0x080fe20000400000 */
[----:B------:R-:W-:Y:S01]  /*9660*/  SHF.L.U64.HI R9, R156, 0x1, R9 ;  /* 0x000000019c097819 */ /* 0x000fe20000010209 */
[----:B------:R-:W-:Y:S01]  /*9670*/  @P0 STG.E.U16 desc[UR12][R2.64], R120 ;  /* 0x0000007802000986 */ /* 0x000fe2000c10150c */
[C---:B------:R-:W-:Y:S01]  /*9680*/  ISETP.GT.AND P0, PT, R7.reuse, 0x8, P5 ;  /* 0x000000080700780c */ /* 0x040fe20002f04270 */
[-C--:B------:R-:W-:Y:S01]  /*9690*/  FMUL R126, R126, R0.reuse ;  /* 0x000000007e7e7220 */ /* 0x080fe20000400000 */
[----:B------:R-:W-:Y:S01]  /*96a0*/  ISETP.GT.AND P3, PT, R7, 0x8, P4 ;  /* 0x000000080700780c */ /* 0x000fe20002764270 */
[----:B------:R-:W-:Y:S01]  /*96b0*/  FMUL R127, R127, R0 ;  /* 0x000000007f7f7220 */ /* 0x000fe20000400000 */
[----:B------:R-:W-:Y:S01]  /*96c0*/  LEA R156, P2, R156, R2, 0x1 ;  /* 0x000000029c9c7211 */ /* 0x000fe200078408ff */
[-C--:B------:R-:W-:Y:S01]  /*96d0*/  FMUL R128, R128, R0.reuse ;  /* 0x0000000080807220 */ /* 0x080fe20000400000 */
[----:B------:R-:W-:Y:S01]  /*96e0*/  F2FP.F16.F32.PACK_AB R121, RZ, R121 ;  /* 0x00000079ff79723e */ /* 0x000fe200000000ff */
[----:B------:R-:W-:Y:S01]  /*96f0*/  FMUL R129, R129, R0 ;  /* 0x0000000081817220 */ /* 0x000fe20000400000 */
[----:B------:R-:W-:Y:S01]  /*9700*/  F2FP.F16.F32.PACK_AB R122, RZ, R122 ;  /* 0x0000007aff7a723e */ /* 0x000fe200000000ff */
[----:B------:R-:W-:Y:S01]  /*9710*/  IMAD.X R157, R9, 0x1, R3, P2 ;  /* 0x00000001099d7824 */ /* 0x000fe200010e0603 */
[----:B------:R-:W-:Y:S01]  /*9720*/  F2FP.F16.F32.PACK_AB R123, RZ, R123 ;  /* 0x0000007bff7b723e */ /* 0x000fe200000000ff */
[----:B------:R-:W-:Y:S01]  /*9730*/  @P1 STG.E.U16 desc[UR12][R2.64+0x2], R121 ;  /* 0x0000027902001986 */ /* 0x000fe2000c10150c */
[C---:B------:R-:W-:Y:S01]  /*9740*/  ISETP.GT.AND P6, PT, R8.reuse, 0x8, PT ;  /* 0x000000080800780c */ /* 0x040fe20003fc4270 */
[--C-:B------:R-:W-:Y:S01]  /*9750*/  @P0 IMAD.MOV.U32 R4, RZ, RZ, R156.reuse ;  /* 0x000000ffff040224 */ /* 0x100fe200078e009c */
[----:B------:R-:W-:Y:S01]  /*9760*/  ISETP.GT.AND P5, PT, R8, 0x9, PT ;  /* 0x000000090800780c */ /* 0x000fe20003fa4270 */
[--C-:B------:R-:W-:Y:S01]  /*9770*/  @P0 IMAD.MOV.U32 R5, RZ, RZ, R157.reuse ;  /* 0x000000ffff050224 */ /* 0x100fe200078e009d */
[----:B------:R-:W-:Y:S01]  /*9780*/  @P3 STG.E.U16 desc[UR12][R156.64], R122 ;  /* 0x0000007a9c003986 */ /* 0x000fe2000c10150c */
[C---:B------:R-:W-:Y:S01]  /*9790*/  ISETP.GT.AND P1, PT, R7.reuse, RZ, P6 ;  /* 0x000000ff0700720c */ /* 0x040fe20003724270 */
[-C--:B------:R-:W-:Y:S01]  /*97a0*/  FMUL R130, R130, R0.reuse ;  /* 0x0000000082827220 */ /* 0x080fe20000400000 */
[C---:B------:R-:W-:Y:S01]  /*97b0*/  ISETP.GT.AND P2, PT, R7.reuse, RZ, P5 ;  /* 0x000000ff0700720c */ /* 0x040fe20002f44270 */
[----:B------:R0:W-:Y:S01]  /*97c0*/  @P0 STG.E.U16 desc[UR12][R4.64+0x2], R123 ;  /* 0x0000027b04000986 */ /* 0x0001e2000c10150c */
[----:B------:R-:W-:Y:S01]  /*97d0*/  ISETP.GT.AND P0, PT, R7, 0x8, P6 ;  /* 0x000000080700780c */ /* 0x000fe20003704270 */
[----:B------:R-:W-:Y:S01]  /*97e0*/  FMUL R131, R131, R0 ;  /* 0x0000000083837220 */ /* 0x000fe20000400000 */
[----:B------:R-:W-:Y:S01]  /*97f0*/  F2FP.F16.F32.PACK_AB R124, RZ, R124 ;  /* 0x0000007cff7c723e */ /* 0x000fe200000000ff */
[----:B------:R-:W-:Y:S01]  /*9800*/  IMAD.SHL.U32 R9, R14, 0x80, RZ ;  /* 0x000000800e097824 */ /* 0x000fe200078e00ff */
[----:B------:R-:W-:Y:S01]  /*9810*/  F2FP.F16.F32.PACK_AB R125, RZ, R125 ;  /* 0x0000007dff7d723e */ /* 0x000fe200000000ff */
[----:B------:R-:W-:Y:S01]  /*9820*/  FMUL R132, R132, R0 ;  /* 0x0000000084847220 */ /* 0x000fe20000400000 */
[----:B------:R-:W-:Y:S01]  /*9830*/  F2FP.F16.F32.PACK_AB R126, RZ, R126 ;  /* 0x0000007eff7e723e */ /* 0x000fe200000000ff */
[-C--:B------:R-:W-:Y:S01]  /*9840*/  FMUL R133, R133, R0.reuse ;  /* 0x0000000085857220 */ /* 0x080fe20000400000 */
[----:B------:R-:W-:Y:S01]  /*9850*/  ISETP.GT.AND P3, PT, R8, 0x10, PT ;  /* 0x000000100800780c */ /* 0x000fe20003f64270 */
[----:B------:R-:W-:Y:S01]  /*9860*/  @P1 STG.E.U16 desc[UR12][R2.64+0x10], R124 ;  /* 0x0000107c02001986 */ /* 0x000fe2000c10150c */
[----:B------:R-:W-:Y:S01]  /*9870*/  ISETP.GT.AND P1, PT, R7, 0x8, P5 ;  /* 0x000000080700780c */ /* 0x000fe20002f24270 */
[----:B------:R-:W-:Y:S01]  /*9880*/  FMUL R134, R134, R0 ;  /* 0x0000000086867220 */ /* 0x000fe20000400000 */
[----:B------:R-:W-:Y:S01]  /*9890*/  F2FP.F16.F32.PACK_AB R127, RZ, R127 ;  /* 0x0000007fff7f723e */ /* 0x000fe200000000ff */
[--C-:B0-----:R-:W-:Y:S01]  /*98a0*/  @P0 IMAD.MOV.U32 R4, RZ, RZ, R156.reuse ;  /* 0x000000ffff040224 */ /* 0x101fe200078e009c */
[----:B------:R-:W-:Y:S01]  /*98b0*/  @P2 STG.E.U16 desc[UR12][R2.64+0x12], R125 ;  /* 0x0000127d02002986 */ /* 0x000fe2000c10150c */
[----:B------:R-:W-:Y:S01]  /*98c0*/  @P0 IMAD.MOV.U32 R5, RZ, RZ, R157 ;  /* 0x000000ffff050224 */ /* 0x000fe200078e009d */
[----:B------:R-:W-:Y:S01]  /*98d0*/  F2FP.F16.F32.PACK_AB R128, RZ, R128 ;  /* 0x00000080ff80723e */ /* 0x000fe200000000ff */
[-C--:B------:R-:W-:Y:S01]  /*98e0*/  FMUL R135, R135, R0.reuse ;  /* 0x0000000087877220 */ /* 0x080fe20000400000 */
[----:B------:R-:W-:Y:S01]  /*98f0*/  ISETP.GT.AND P2, PT, R8, 0x11, PT ;  /* 0x000000110800780c */ /* 0x000fe20003f44270 */
[-C--:B------:R-:W-:Y:S01]  /*9900*/  FMUL R136, R136, R0.reuse ;  /* 0x0000000088887220 */ /* 0x080fe20000400000 */
[----:B------:R0:W-:Y:S01]  /*9910*/  @P0 STG.E.U16 desc[UR12][R4.64+0x10], R126 ;  /* 0x0000107e04000986 */ /* 0x0001e2000c10150c */
[----:B------:R-:W-:Y:S01]  /*9920*/  ISETP.GT.AND P0, PT, R7, RZ, P3 ;  /* 0x000000ff0700720c */ /* 0x000fe20001f04270 */
[-C--:B------:R-:W-:Y:S01]  /*9930*/  FMUL R137, R137, R0.reuse ;  /* 0x0000000089897220 */ /* 0x080fe20000400000 */
[----:B------:R-:W-:Y:S01]  /*9940*/  F2FP.F16.F32.PACK_AB R129, RZ, R129 ;  /* 0x00000081ff81723e */ /* 0x000fe200000000ff */
[----:B------:R-:W-:Y:S01]  /*9950*/  FMUL R138, R138, R0 ;  /* 0x000000008a8a7220 */ /* 0x000fe20000400000 */
[----:B------:R-:W-:Y:S01]  /*9960*/  F2FP.F16.F32.PACK_AB R130, RZ, R130 ;  /* 0x00000082ff82723e */ /* 0x000fe200000000ff */
[-C--:B------:R-:W-:Y:S01]  /*9970*/  FMUL R139, R139, R0.reuse ;  /* 0x000000008b8b7220 */ /* 0x080fe20000400000 */
[----:B------:R-:W-:Y:S01]  /*9980*/  F2FP.F16.F32.PACK_AB R131, RZ, R131 ;  /* 0x00000083ff83723e */ /* 0x000fe200000000ff */
[-C--:B------:R-:W-:Y:S01]  /*9990*/  FMUL R140, R140, R0.reuse ;  /* 0x000000008c8c7220 */ /* 0x080fe20000400000 */
[----:B------:R-:W-:Y:S01]  /*99a0*/  SHF.L.U64.HI R15, R14, 0x7, R15 ;  /* 0x000000070e0f7819 */ /* 0x000fe2000001020f */
[----:B------:R-:W-:Y:S01]  /*99b0*/  FMUL R141, R141, R0 ;  /* 0x000000008d8d7220 */ /* 0x000fe20000400000 */
[----:B------:R-:W-:Y:S01]  /*99c0*/  LOP3.LUT R11, R9, 0x2, RZ, 0xfc, !PT ;  /* 0x00000002090b7812 */ /* 0x000fe200078efcff */
[--C-:B0-----:R-:W-:Y:S01]  /*99d0*/  @P1 IMAD.MOV.U32 R4, RZ, RZ, R156.reuse ;  /* 0x000000ffff041224 */ /* 0x101fe200078e009c */
[----:B------:R-:W-:Y:S01]  /*99e0*/  F2FP.F16.F32.PACK_AB R132, RZ, R132 ;  /* 0x00000084ff84723e */ /* 0x000fe200000000ff */
[--C-:B------:R-:W-:Y:S01]  /*99f0*/  @P1 IMAD.MOV.U32 R5, RZ, RZ, R157.reuse ;  /* 0x000000ffff051224 */ /* 0x100fe200078e009d */
[----:B------:R-:W-:Y:S01]  /*9a00*/  F2FP.F16.F32.PACK_AB R133, RZ, R133 ;  /* 0x00000085ff85723e */ /* 0x000fe200000000ff */
[----:B------:R-:W-:Y:S01]  /*9a10*/  FMUL R142, R142, R0 ;  /* 0x000000008e8e7220 */ /* 0x000fe20000400000 */
[----:B------:R-:W-:Y:S01]  /*9a20*/  F2FP.F16.F32.PACK_AB R134, RZ, R134 ;  /* 0x00000086ff86723e */ /* 0x000fe200000000ff */
[-C--:B------:R-:W-:Y:S01]  /*9a30*/  FMUL R143, R143, R0.reuse ;  /* 0x000000008f8f7220 */ /* 0x080fe20000400000 */
[----:B------:R-:W-:Y:S01]  /*9a40*/  @P1 STG.E.U16 desc[UR12][R4.64+0x12], R127 ;  /* 0x0000127f04001986 */ /* 0x000fe2000c10150c */
[----:B------:R-:W-:Y:S01]  /*9a50*/  ISETP.GT.AND P1, PT, R8, 0x19, PT ;  /* 0x000000190800780c */ /* 0x000fe20003f24270 */
[-C--:B------:R-:W-:Y:S01]  /*9a60*/  FMUL R144, R144, R0.reuse ;  /* 0x0000000090907220 */ /* 0x080fe20000400000 */
[----:B------:R-:W-:Y:S01]  /*9a70*/  F2FP.F16.F32.PACK_AB R135, RZ, R135 ;  /* 0x00000087ff87723e */ /* 0x000fe200000000ff */
[----:B------:R-:W-:Y:S01]  /*9a80*/  @P0 STG.E.U16 desc[UR12][R2.64+0x20], R128 ;  /* 0x0000208002000986 */ /* 0x000fe2000c10150c */
[----:B------:R-:W-:Y:S01]  /*9a90*/  ISETP.GT.AND P0, PT, R7, RZ, P2 ;  /* 0x000000ff0700720c */ /* 0x000fe20001704270 */
[----:B------:R-:W-:Y:S01]  /*9aa0*/  FMUL R145, R145, R0 ;  /* 0x0000000091917220 */ /* 0x000fe20000400000 */
[----:B------:R-:W-:Y:S01]  /*9ab0*/  F2FP.F16.F32.PACK_AB R136, RZ, R136 ;  /* 0x00000088ff88723e */ /* 0x000fe200000000ff */
[-C--:B------:R-:W-:Y:S01]  /*9ac0*/  FMUL R146, R146, R0.reuse ;  /* 0x0000000092927220 */ /* 0x080fe20000400000 */
[----:B------:R-:W-:Y:S01]  /*9ad0*/  F2FP.F16.F32.PACK_AB R137, RZ, R137 ;  /* 0x00000089ff89723e */ /* 0x000fe200000000ff */
[----:B------:R-:W-:Y:S01]  /*9ae0*/  FMUL R147, R147, R0 ;  /* 0x0000000093937220 */ /* 0x000fe20000400000 */
[----:B------:R-:W-:Y:S01]  /*9af0*/  F2FP.F16.F32.PACK_AB R138, RZ, R138 ;  /* 0x0000008aff8a723e */ /* 0x000fe200000000ff */
[-C--:B------:R-:W-:Y:S01]  /*9b00*/  FMUL R148, R148, R0.reuse ;  /* 0x0000000094947220 */ /* 0x080fe20000400000 */
[----:B------:R-:W-:Y:S01]  /*9b10*/  F2FP.F16.F32.PACK_AB R139, RZ, R139 ;  /* 0x0000008bff8b723e */ /* 0x000fe200000000ff */
[----:B------:R-:W-:Y:S01]  /*9b20*/  FMUL R149, R149, R0 ;  /* 0x0000000095957220 */ /* 0x000fe20000400000 */
[----:B------:R-:W-:Y:S01]  /*9b30*/  F2FP.F16.F32.PACK_AB R140, RZ, R140 ;  /* 0x0000008cff8c723e */ /* 0x000fe200000000ff */
[-C--:B------:R-:W-:Y:S01]  /*9b40*/  FMUL R150, R150, R0.reuse ;  /* 0x0000000096967220 */ /* 0x080fe20000400000 */
[----:B------:R-:W-:Y:S01]  /*9b50*/  ISETP.GT.AND P5, PT, R8, 0x29, PT ;  /* 0x000000290800780c */ /* 0x000fe20003fa4270 */
[----:B------:R-:W-:Y:S01]  /*9b60*/  @P0 STG.E.U16 desc[UR12][R2.64+0x22], R129 ;  /* 0x0000228102000986 */ /* 0x000fe2000c10150c */
[----:B------:R-:W-:Y:S01]  /*9b70*/  ISETP.GT.AND P0, PT, R7, 0x8, P3 ;  /* 0x000000080700780c */ /* 0x000fe20001f04270 */
[-C--:B------:R-:W-:Y:S01]  /*9b80*/  FMUL R151, R151, R0.reuse ;  /* 0x0000000097977220 */ /* 0x080fe20000400000 */
[----:B------:R-:W-:Y:S01]  /*9b90*/  F2FP.F16.F32.PACK_AB R141, RZ, R141 ;  /* 0x0000008dff8d723e */ /* 0x000fe200000000ff */
[----:B------:R-:W-:Y:S01]  /*9ba0*/  FMUL R88, R88, R0 ;  /* 0x0000000058587220 */ /* 0x000fe20000400000 */
[----:B------:R-:W-:Y:S01]  /*9bb0*/  F2FP.F16.F32.PACK_AB R142, RZ, R142 ;  /* 0x0000008eff8e723e */ /* 0x000fe200000000ff */
[-C--:B------:R-:W-:Y:S01]  /*9bc0*/  FMUL R89, R89, R0.reuse ;  /* 0x0000000059597220 */ /* 0x080fe20000400000 */
[----:B------:R-:W-:Y:S01]  /*9bd0*/  F2FP.F16.F32.PACK_AB R143, RZ, R143 ;  /* 0x0000008fff8f723e */ /* 0x000fe200000000ff */
[-C--:B------:R-:W-:Y:S01]  /*9be0*/  FMUL R90, R90, R0.reuse ;  /* 0x000000005a5a7220 */ /* 0x080fe20000400000 */
[----:B------:R-:W-:Y:S01]  /*9bf0*/  ISETP.GT.AND P3, PT, R8, 0x30, PT ;  /* 0x000000300800780c */ /* 0x000fe20003f64270 */
[----:B------:R-:W-:Y:S01]  /*9c00*/  FMUL R91, R91, R0 ;  /* 0x000000005b5b7220 */ /* 0x000fe20000400000 */
[----:B------:R-:W-:Y:S01]  /*9c10*/  F2FP.F16.F32.PACK_AB R144, RZ, R144 ;  /* 0x00000090ff90723e */ /* 0x000fe200000000ff */
[----:B------:R-:W-:Y:S01]  /*9c20*/  FMUL R92, R92, R0 ;  /* 0x000000005c5c7220 */ /* 0x000fe20000400000 */
[----:B------:R-:W-:Y:S01]  /*9c30*/  F2FP.F16.F32.PACK_AB R145, RZ, R145 ;  /* 0x00000091ff91723e */ /* 0x000fe200000000ff */
[--C-:B------:R-:W-:Y:S01]  /*9c40*/  @P0 IMAD.MOV.U32 R12, RZ, RZ, R156.reuse ;  /* 0x000000ffff0c0224 */ /* 0x100fe200078e009c */
[----:B------:R-:W-:Y:S01]  /*9c50*/  F2FP.F16.F32.PACK_AB R146, RZ, R146 ;  /* 0x00000092ff92723e */ /* 0x000fe200000000ff */
[--C-:B------:R-:W-:Y:S01]  /*9c60*/  @P0 IMAD.MOV.U32 R13, RZ, RZ, R157.reuse ;  /* 0x000000ffff0d0224 */ /* 0x100fe200078e009d */
[----:B------:R-:W-:Y:S01]  /*9c70*/  F2FP.F16.F32.PACK_AB R147, RZ, R147 ;  /* 0x00000093ff93723e */ /* 0x000fe200000000ff */
[----:B------:R-:W-:Y:S01]  /*9c80*/  FMUL R93, R93, R0 ;  /* 0x000000005d5d7220 */ /* 0x000fe20000400000 */
[----:B------:R-:W-:Y:S01]  /*9c90*/  F2FP.F16.F32.PACK_AB R148, RZ, R148 ;  /* 0x00000094ff94723e */ /* 0x000fe200000000ff */
[-C--:B------:R-:W-:Y:S01]  /*9ca0*/  FMUL R94, R94, R0.reuse ;  /* 0x000000005e5e7220 */ /* 0x080fe20000400000 */
[----:B------:R0:W-:Y:S01]  /*9cb0*/  @P0 STG.E.U16 desc[UR12][R12.64+0x20], R130 ;  /* 0x000020820c000986 */ /* 0x0001e2000c10150c */
[----:B------:R-:W-:Y:S01]  /*9cc0*/  ISETP.GT.AND P0, PT, R7, 0x8, P2 ;  /* 0x000000080700780c */ /* 0x000fe20001704270 */
[-C--:B------:R-:W-:Y:S01]  /*9cd0*/  FMUL R95, R95, R0.reuse ;  /* 0x000000005f5f7220 */ /* 0x080fe20000400000 */
[----:B------:R-:W-:Y:S01]  /*9ce0*/  ISETP.GT.AND P2, PT, R8, 0x18, PT ;  /* 0x000000180800780c */ /* 0x000fe20003f44270 */
[-C--:B------:R-:W-:Y:S01]  /*9cf0*/  FMUL R96, R96, R0.reuse ;  /* 0x0000000060607220 */ /* 0x080fe20000400000 */
[----:B------:R-:W-:Y:S01]  /*9d00*/  F2FP.F16.F32.PACK_AB R149, RZ, R149 ;  /* 0x00000095ff95723e */ /* 0x000fe200000000ff */
[----:B------:R-:W-:Y:S01]  /*9d10*/  FMUL R97, R97, R0 ;  /* 0x0000000061617220 */ /* 0x000fe20000400000 */
[----:B------:R-:W-:Y:S01]  /*9d20*/  F2FP.F16.F32.PACK_AB R150, RZ, R150 ;  /* 0x00000096ff96723e */ /* 0x000fe200000000ff */
[-C--:B------:R-:W-:Y:S01]  /*9d30*/  FMUL R98, R98, R0.reuse ;  /* 0x0000000062627220 */ /* 0x080fe20000400000 */
[----:B------:R-:W-:Y:S01]  /*9d40*/  F2FP.F16.F32.PACK_AB R151, RZ, R151 ;  /* 0x00000097ff97723e */ /* 0x000fe200000000ff */
[-C--:B------:R-:W-:Y:S01]  /*9d50*/  FMUL R99, R99, R0.reuse ;  /* 0x0000000063637220 */ /* 0x080fe20000400000 */
[C---:B------:R-:W-:Y:S01]  /*9d60*/  LOP3.LUT R17, R9.reuse, 0x10, RZ, 0xfc, !PT ;  /* 0x0000001009117812 */ /* 0x040fe200078efcff */
[----:B------:R-:W-:Y:S01]  /*9d70*/  FMUL R100, R100, R0 ;  /* 0x0000000064647220 */ /* 0x000fe20000400000 */
[----:B------:R-:W-:Y:S01]  /*9d80*/  F2FP.F16.F32.PACK_AB R88, RZ, R88 ;  /* 0x00000058ff58723e */ /* 0x000fe200000000ff */
[--C-:B0-----:R-:W-:Y:S01]  /*9d90*/  @P0 IMAD.MOV.U32 R12, RZ, RZ, R156.reuse ;  /* 0x000000ffff0c0224 */ /* 0x101fe200078e009c */
[----:B------:R-:W-:Y:S01]  /*9da0*/  LOP3.LUT R19, R9, 0x12, RZ, 0xfc, !PT ;  /* 0x0000001209137812 */ /* 0x000fe200078efcff */
[----:B------:R-:W-:Y:S01]  /*9db0*/  @P0 IMAD.MOV.U32 R13, RZ, RZ, R157 ;  /* 0x000000ffff0d0224 */ /* 0x000fe200078e009d */
[----:B------:R-:W-:Y:S01]  /*9dc0*/  F2FP.F16.F32.PACK_AB R89, RZ, R89 ;  /* 0x00000059ff59723e */ /* 0x000fe200000000ff */
[----:B------:R-:W-:Y:S01]  /*9dd0*/  FMUL R101, R101, R0 ;  /* 0x0000000065657220 */ /* 0x000fe20000400000 */
[----:B------:R-:W-:Y:S01]  /*9de0*/  F2FP.F16.F32.PACK_AB R90, RZ, R90 ;  /* 0x0000005aff5a723e */ /* 0x000fe200000000ff */
[----:B------:R-:W-:Y:S01]  /*9df0*/  FMUL R102, R102, R0 ;  /* 0x0000000066667220 */ /* 0x000fe20000400000 */
[----:B------:R0:W-:Y:S01]  /*9e00*/  @P0 STG.E.U16 desc[UR12][R12.64+0x22], R131 ;  /* 0x000022830c000986 */ /* 0x0001e2000c10150c */
[----:B------:R-:W-:Y:S01]  /*9e10*/  IADD3 R4, P0, R9, R2, RZ ;  /* 0x0000000209047210 */ /* 0x000fe20007f1e0ff */
[-C--:B------:R-:W-:Y:S01]  /*9e20*/  FMUL R103, R103, R0.reuse ;  /* 0x0000000067677220 */ /* 0x080fe20000400000 */
[----:B------:R-:W-:Y:S01]  /*9e30*/  F2FP.F16.F32.PACK_AB R91, RZ, R91 ;  /* 0x0000005bff5b723e */ /* 0x000fe200000000ff */
[----:B------:R-:W-:Y:S01]  /*9e40*/  FMUL R104, R104, R0 ;  /* 0x0000000068687220 */ /* 0x000fe20000400000 */
[----:B------:R-:W-:Y:S01]  /*9e50*/  F2FP.F16.F32.PACK_AB R92, RZ, R92 ;  /* 0x0000005cff5c723e */ /* 0x000fe200000000ff */
[--C-:B------:R-:W-:Y:S01]  /*9e60*/  IMAD.X R5, R15, 0x1, R3.reuse, P0 ;  /* 0x000000010f057824 */ /* 0x100fe200000e0603 */
[----:B------:R-:W-:Y:S01]  /*9e70*/  IADD3 R20, P0, R11, R2, RZ ;  /* 0x000000020b147210 */ /* 0x000fe20007f1e0ff */
[-C--:B------:R-:W-:Y:S01]  /*9e80*/  FMUL R105, R105, R0.reuse ;  /* 0x0000000069697220 */ /* 0x080fe20000400000 */
[----:B------:R-:W-:Y:S01]  /*9e90*/  LOP3.LUT R23, R9, 0x22, RZ, 0xfc, !PT ;  /* 0x0000002209177812 */ /* 0x000fe200078efcff */
[-C--:B------:R-:W-:Y:S01]  /*9ea0*/  FMUL R106, R106, R0.reuse ;  /* 0x000000006a6a7220 */ /* 0x080fe20000400000 */
[----:B------:R-:W-:Y:S01]  /*9eb0*/  F2FP.F16.F32.PACK_AB R93, RZ, R93 ;  /* 0x0000005dff5d723e */ /* 0x000fe200000000ff */
[----:B------:R-:W-:Y:S01]  /*9ec0*/  IMAD.X R21, R15, 0x1, R3, P0 ;  /* 0x000000010f157824 */ /* 0x000fe200000e0603 */
        /* <DEDUP_REMOVED lines=28> */
[----:B------:R-:W-:Y:S01]  /*a090*/  ISETP.GT.AND P0, PT, R7, 0x8, P2 ;  /* 0x000000080700780c */ /* 0x000fe20001704270 */
[-C--:B------:R-:W-:Y:S01]  /*a0a0*/  FMUL R119, R119, R0.reuse ;  /* 0x0000000077777220 */ /* 0x080fe20000400000 */
[----:B------:R-:W-:Y:S01]  /*a0b0*/  ISETP.GT.AND P2, PT, R8, 0x20, PT ;  /* 0x000000200800780c */ /* 0x000fe20003f44270 */
        /* <DEDUP_REMOVED lines=10> */
[----:B0-----:R-:W-:Y:S01]  /*a160*/  @P0 IMAD.MOV.U32 R12, RZ, RZ, R156 ;  /* 0x000000ffff0c0224 */ /* 0x001fe200078e009c */
[----:B------:R-:W-:Y:S01]  /*a170*/  F2FP.F16.F32.PACK_AB R111, RZ, R111 ;  /* 0x0000006fff6f723e */ /* 0x000fe200000000ff */
[--C-:B------:R-:W-:Y:S01]  /*a180*/  @P0 IMAD.MOV.U32 R13, RZ, RZ, R157.reuse ;  /* 0x000000ffff0d0224 */ /* 0x100fe200078e009d */
[----:B------:R-:W-:Y:S01]  /*a190*/  PRMT R6, R110, 0x7610, R6 ;  /* 0x000076106e067816 */ /* 0x000fe20000000006 */
        /* <DEDUP_REMOVED lines=15> */
[----:B------:R-:W-:Y:S01]  /*a290*/  FMUL R68, R68, R0 ;  /* 0x0000000044447220 */ /* 0x000fe20000400000 */
[----:B------:R-:W-:Y:S01]  /*a2a0*/  F2FP.F16.F32.PACK_AB R117, RZ, R117 ;  /* 0x00000075ff75723e */ /* 0x000fe200000000ff */
[--C-:B0-----:R-:W-:Y:S01]  /*a2b0*/  @P0 IMAD.MOV.U32 R12, RZ, RZ, R156.reuse ;  /* 0x000000ffff0c0224 */ /* 0x101fe200078e009c */
[----:B------:R-:W-:Y:S01]  /*a2c0*/  F2FP.F16.F32.PACK_AB R118, RZ, R118 ;  /* 0x00000076ff76723e */ /* 0x000fe200000000ff */
[--C-:B------:R-:W-:Y:S01]  /*a2d0*/  @P0 IMAD.MOV.U32 R13, RZ, RZ, R157.reuse ;  /* 0x000000ffff0d0224 */ /* 0x100fe200078e009d */
[----:B------:R-:W-:Y:S01]  /*a2e0*/  F2FP.F16.F32.PACK_AB R119, RZ, R119 ;  /* 0x00000077ff77723e */ /* 0x000fe200000000ff */
[----:B------:R-:W-:Y:S01]  /*a2f0*/  FMUL R69, R69, R0 ;  /* 0x0000000045457220 */ /* 0x000fe20000400000 */
[----:B------:R-:W-:Y:S01]  /*a300*/  F2FP.F16.F32.PACK_AB R56, RZ, R56 ;  /* 0x00000038ff38723e */ /* 0x000fe200000000ff */
        /* <DEDUP_REMOVED lines=15> */
[----:B------:R-:W-:Y:S01]  /*a400*/  @P0 STG.E.U16 desc[UR12][R2.64+0x40], R136 ;  /* 0x0000408802000986 */ /* 0x000fe2000c10150c */
        /* <DEDUP_REMOVED lines=97> */
[----:B0-----:R-:W-:Y:S01]  /*aa20*/  @P0 IMAD.MOV.U32 R12, RZ, RZ, R156 ;  /* 0x000000ffff0c0224 */ /* 0x001fe200078e009c */
[----:B------:R-:W-:Y:S01]  /*aa30*/  F2FP.F16.F32.PACK_AB R38, RZ, R38 ;  /* 0x00000026ff26723e */ /* 0x000fe200000000ff */
[----:B------:R-:W-:Y:S01]  /*aa40*/  @P0 IMAD.MOV.U32 R13, RZ, RZ, R157 ;  /* 0x000000ffff0d0224 */ /* 0x000fe200078e009d */
[----:B------:R-:W-:Y:S01]  /*aa50*/  F2FP.F16.F32.PACK_AB R39, RZ, R39 ;  /* 0x00000027ff27723e */ /* 0x000fe200000000ff */
[----:B------:R-:W-:Y:S01]  /*aa60*/  FMUL R53, R53, R0 ;  /* 0x0000000035357220 */ /* 0x000fe20000400000 */
[----:B------:R-:W-:Y:S01]  /*aa70*/  F2FP.F16.F32.PACK_AB R40, RZ, R40 ;  /* 0x00000028ff28723e */ /* 0x000fe200000000ff */
[-C--:B------:R-:W-:Y:S01]  /*aa80*/  FMUL R54, R54, R0.reuse ;  /* 0x0000000036367220 */ /* 0x080fe20000400000 */
[----:B------:R0:W-:Y:S01]  /*aa90*/  @P0 STG.E.U16 desc[UR12][R12.64+0x50], R142 ;  /* 0x0000508e0c000986 */ /* 0x0001e2000c10150c */
[----:B------:R-:W-:Y:S01]  /*aaa0*/  ISETP.GT.AND P0, PT, R7, 0x8, P5 ;  /* 0x000000080700780c */ /* 0x000fe20002f04270 */
[----:B------:R-:W-:Y:S01]  /*aab0*/  FMUL R0, R55, R0 ;  /* 0x0000000037007220 */ /* 0x000fe20000400000 */
[----:B------:R-:W-:-:S02]  /*aac0*/  F2FP.F16.F32.PACK_AB R41, RZ, R41 ;  /* 0x00000029ff29723e */ /* 0x000fc400000000ff */
[----:B------:R-:W-:Y:S02]  /*aad0*/  F2FP.F16.F32.PACK_AB R42, RZ, R42 ;  /* 0x0000002aff2a723e */ /* 0x000fe400000000ff */
[----:B------:R-:W-:Y:S02]  /*aae0*/  F2FP.F16.F32.PACK_AB R43, RZ, R43 ;  /* 0x0000002bff2b723e */ /* 0x000fe400000000ff */
[----:B------:R-:W-:Y:S02]  /*aaf0*/  F2FP.F16.F32.PACK_AB R44, RZ, R44 ;  /* 0x0000002cff2c723e */ /* 0x000fe400000000ff */
[----:B------:R-:W-:Y:S02]  /*ab00*/  F2FP.F16.F32.PACK_AB R45, RZ, R45 ;  /* 0x0000002dff2d723e */ /* 0x000fe400000000ff */
[----:B------:R-:W-:Y:S01]  /*ab10*/  F2FP.F16.F32.PACK_AB R46, RZ, R46 ;  /* 0x0000002eff2e723e */ /* 0x000fe200000000ff */
[----:B0-----:R-:W-:Y:S01]  /*ab20*/  @P0 IMAD.MOV.U32 R12, RZ, RZ, R156 ;  /* 0x000000ffff0c0224 */ /* 0x001fe200078e009c */
[----:B------:R-:W-:Y:S01]  /*ab30*/  F2FP.F16.F32.PACK_AB R47, RZ, R47 ;  /* 0x0000002fff2f723e */ /* 0x000fe200000000ff */
[----:B------:R-:W-:Y:S01]  /*ab40*/  @P0 IMAD.MOV.U32 R13, RZ, RZ, R157 ;  /* 0x000000ffff0d0224 */ /* 0x000fe200078e009d */
[----:B------:R-:W-:-:S02]  /*ab50*/  F2FP.F16.F32.PACK_AB R48, RZ, R48 ;  /* 0x00000030ff30723e */ /* 0x000fc400000000ff */
[----:B------:R-:W-:Y:S02]  /*ab60*/  F2FP.F16.F32.PACK_AB R49, RZ, R49 ;  /* 0x00000031ff31723e */ /* 0x000fe400000000ff */
[----:B------:R0:W-:Y:S01]  /*ab70*/  @P0 STG.E.U16 desc[UR12][R12.64+0x52], R143 ;  /* 0x0000528f0c000986 */ /* 0x0001e2000c10150c */
[----:B------:R-:W-:Y:S02]  /*ab80*/  ISETP.GT.AND P0, PT, R7, RZ, P3 ;  /* 0x000000ff0700720c */ /* 0x000fe40001f04270 */
[----:B------:R-:W-:Y:S02]  /*ab90*/  F2FP.F16.F32.PACK_AB R50, RZ, R50 ;  /* 0x00000032ff32723e */ /* 0x000fe400000000ff */
[----:B------:R-:W-:Y:S02]  /*aba0*/  F2FP.F16.F32.PACK_AB R51, RZ, R51 ;  /* 0x00000033ff33723e */ /* 0x000fe400000000ff */
[----:B------:R-:W-:Y:S02]  /*abb0*/  F2FP.F16.F32.PACK_AB R52, RZ, R52 ;  /* 0x00000034ff34723e */ /* 0x000fe400000000ff */
[----:B------:R-:W-:-:S02]  /*abc0*/  F2FP.F16.F32.PACK_AB R53, RZ, R53 ;  /* 0x00000035ff35723e */ /* 0x000fc400000000ff */
[----:B------:R-:W-:-:S03]  /*abd0*/  F2FP.F16.F32.PACK_AB R54, RZ, R54 ;  /* 0x00000036ff36723e */ /* 0x000fc600000000ff */
[----:B------:R-:W-:Y:S01]  /*abe0*/  @P0 STG.E.U16 desc[UR12][R2.64+0x60], R144 ;  /* 0x0000609002000986 */ /* 0x000fe2000c10150c */
[----:B------:R-:W-:-:S13]  /*abf0*/  ISETP.GT.AND P0, PT, R7, RZ, P1 ;  /* 0x000000ff0700720c */ /* 0x000fda0000f04270 */
[----:B------:R-:W-:Y:S01]  /*ac00*/  @P0 STG.E.U16 desc[UR12][R2.64+0x62], R145 ;  /* 0x0000629102000986 */ /* 0x000fe2000c10150c */
[----:B------:R-:W-:-:S13]  /*ac10*/  ISETP.GT.AND P0, PT, R7, 0x8, P3 ;  /* 0x000000080700780c */ /* 0x000fda0001f04270 */
[----:B0-----:R-:W-:Y:S02]  /*ac20*/  @P0 IMAD.MOV.U32 R12, RZ, RZ, R156 ;  /* 0x000000ffff0c0224 */ /* 0x001fe400078e009c */
[----:B------:R-:W-:-:S05]  /*ac30*/  @P0 IMAD.MOV.U32 R13, RZ, RZ, R157 ;  /* 0x000000ffff0d0224 */ /* 0x000fca00078e009d */
[----:B------:R0:W-:Y:S01]  /*ac40*/  @P0 STG.E.U16 desc[UR12][R12.64+0x60], R146 ;  /* 0x000060920c000986 */ /* 0x0001e2000c10150c */
[----:B------:R-:W-:-:S13]  /*ac50*/  ISETP.GT.AND P0, PT, R7, 0x8, P1 ;  /* 0x000000080700780c */ /* 0x000fda0000f04270 */
[----:B0-----:R-:W-:Y:S02]  /*ac60*/  @P0 IMAD.MOV.U32 R12, RZ, RZ, R156 ;  /* 0x000000ffff0c0224 */ /* 0x001fe400078e009c */
[----:B------:R-:W-:-:S05]  /*ac70*/  @P0 IMAD.MOV.U32 R13, RZ, RZ, R157 ;  /* 0x000000ffff0d0224 */ /* 0x000fca00078e009d */
[----:B------:R0:W-:Y:S01]  /*ac80*/  @P0 STG.E.U16 desc[UR12][R12.64+0x62], R147 ;  /* 0x000062930c000986 */ /* 0x0001e2000c10150c */
[----:B------:R-:W-:-:S13]  /*ac90*/  ISETP.GT.AND P0, PT, R7, RZ, P2 ;  /* 0x000000ff0700720c */ /* 0x000fda0001704270 */
[----:B------:R-:W-:Y:S01]  /*aca0*/  @P0 STG.E.U16 desc[UR12][R2.64+0x70], R148 ;  /* 0x0000709402000986 */ /* 0x000fe2000c10150c */
[----:B------:R-:W-:-:S04]  /*acb0*/  ISETP.GT.AND P0, PT, R8, 0x39, PT ;  /* 0x000000390800780c */ /* 0x000fc80003f04270 */
        /* <DEDUP_REMOVED lines=10> */
[----:B------:R-:W-:-:S05]  /*ad60*/  IADD3 R126, P6, R17, R2, RZ ;  /* 0x00000002117e7210 */ /* 0x000fca0007fde0ff */
[----:B------:R-:W-:Y:S01]  /*ad70*/  IMAD.X R127, R15, 0x1, R3, P6 ;  /* 0x000000010f7f7824 */ /* 0x000fe200030e0603 */
[----:B------:R-:W-:-:S13]  /*ad80*/  ISETP.GT.AND P6, PT, R7, 0x40, P4 ;  /* 0x000000400700780c */ /* 0x000fda00027c4270 */
[----:B------:R-:W-:Y:S01]  /*ad90*/  @P6 STG.E.U16 desc[UR12][R4.64], R88 ;  /* 0x0000005804006986 */ /* 0x000fe2000c10150c */
[----:B------:R-:W-:-:S05]  /*ada0*/  IADD3 R120, P6, R19, R2, RZ ;  /* 0x0000000213787210 */ /* 0x000fca0007fde0ff */
[----:B------:R-:W-:Y:S01]  /*adb0*/  IMAD.X R121, R15, 0x1, R3, P6 ;  /* 0x000000010f797824 */ /* 0x000fe200030e0603 */
[----:B------:R-:W-:-:S04]  /*adc0*/  ISETP.GT.AND P6, PT, R8, 0x1, PT ;  /* 0x000000010800780c */ /* 0x000fc80003fc4270 */
[----:B------:R-:W-:-:S13]  /*add0*/  ISETP.GT.AND P6, PT, R7, 0x40, P6 ;  /* 0x000000400700780c */ /* 0x000fda00037c4270 */
[----:B------:R1:W-:Y:S01]  /*ade0*/  @P6 STG.E.U16 desc[UR12][R20.64], R89 ;  /* 0x0000005914006986 */ /* 0x0003e2000c10150c */
[----:B0-----:R-:W-:-:S05]  /*adf0*/  IADD3 R12, P6, R9, R156, RZ ;  /* 0x0000009c090c7210 */ /* 0x001fca0007fde0ff */
[----:B------:R-:W-:Y:S01]  /*ae00*/  IMAD.X R13, R15, 0x1, R157, P6 ;  /* 0x000000010f0d7824 */ /* 0x000fe200030e069d */
[----:B------:R-:W-:Y:S02]  /*ae10*/  ISETP.GT.AND P6, PT, R7, 0x48, P4 ;  /* 0x000000480700780c */ /* 0x000fe400027c4270 */
[----:B-1----:R-:W-:-:S11]  /*ae20*/  LOP3.LUT R21, R9, 0x20, RZ, 0xfc, !PT ;  /* 0x0000002009157812 */ /* 0x002fd600078efcff */
[----:B------:R-:W-:Y:S01]  /*ae30*/  @P6 STG.E.U16 desc[UR12][R12.64], R90 ;  /* 0x0000005a0c006986 */ /* 0x000fe2000c10150c */
[----:B------:R-:W-:-:S05]  /*ae40*/  IADD3 R88, P6, R11, R156, RZ ;  /* 0x0000009c0b587210 */ /* 0x000fca0007fde0ff */
[----:B------:R-:W-:Y:S01]  /*ae50*/  IMAD.X R89, R15, 0x1, R157, P6 ;  /* 0x000000010f597824 */ /* 0x000fe200030e069d */
[----:B------:R-:W-:-:S04]  /*ae60*/  ISETP.GT.AND P6, PT, R8, 0x1, PT ;  /* 0x000000010800780c */ /* 0x000fc80003fc4270 */
[----:B------:R-:W-:-:S13]  /*ae70*/  ISETP.GT.AND P6, PT, R7, 0x48, P6 ;  /* 0x000000480700780c */ /* 0x000fda00037c4270 */
[----:B------:R0:W-:Y:S01]  /*ae80*/  @P6 STG.E.U16 desc[UR12][R88.64], R91 ;  /* 0x0000005b58006986 */ /* 0x0001e2000c10150c */
[----:B------:R-:W-:-:S05]  /*ae90*/  IADD3 R124, P6, R21, R2, RZ ;  /* 0x00000002157c7210 */ /* 0x000fca0007fde0ff */
[----:B------:R-:W-:Y:S01]  /*aea0*/  IMAD.X R125, R15, 0x1, R3, P6 ;  /* 0x000000010f7d7824 */ /* 0x000fe200030e0603 */
[----:B------:R-:W-:-:S04]  /*aeb0*/  ISETP.GT.AND P6, PT, R8, 0x8, PT ;  /* 0x000000080800780c */ /* 0x000fc80003fc4270 */
[----:B------:R-:W-:Y:S02]  /*aec0*/  ISETP.GT.AND P6, PT, R7, 0x40, P6 ;  /* 0x000000400700780c */ /* 0x000fe400037c4270 */
[----:B0-----:R-:W-:-:S11]  /*aed0*/  LOP3.LUT R89, R9, 0x30, RZ, 0xfc, !PT ;  /* 0x0000003009597812 */ /* 0x001fd600078efcff */
[----:B------:R0:W-:Y:S01]  /*aee0*/  @P6 STG.E.U16 desc[UR12][R126.64], R92 ;  /* 0x0000005c7e006986 */ /* 0x0001e2000c10150c */
        /* <DEDUP_REMOVED lines=8> */
[----:B------:R-:W-:-:S13]  /*af70*/  ISETP.GT.AND P6, PT, R7, 0x48, P6 ;  /* 0x000000480700780c */ /* 0x000fda00037c4270 */
[----:B------:R2:W-:Y:S01]  /*af80*/  @P6 STG.E.U16 desc[UR12][R90.64], R94 ;  /* 0x0000005e5a006986 */ /* 0x0005e2000c10150c */
[----:B0-----:R-:W-:-:S05]  /*af90*/  IADD3 R92, P6, R19, R156, RZ ;  /* 0x0000009c135c7210 */ /* 0x001fca0007fde0ff */
[----:B-1----:R-:W-:Y:S01]  /*afa0*/  IMAD.X R93, R15, 0x1, R157, P6 ;  /* 0x000000010f5d7824 */ /* 0x002fe200030e069d */
[----:B------:R-:W-:-:S04]  /*afb0*/  ISETP.GT.AND P6, PT, R8, 0x9, PT ;  /* 0x000000090800780c */ /* 0x000fc80003fc4270 */
[----:B------:R-:W-:Y:S02]  /*afc0*/  ISETP.GT.AND P6, PT, R7, 0x48, P6 ;  /* 0x000000480700780c */ /* 0x000fe400037c4270 */
[----:B--2---:R-:W-:-:S11]  /*afd0*/  LOP3.LUT R91, R9, 0x32, RZ, 0xfc, !PT ;  /* 0x00000032095b7812 */ /* 0x004fd600078efcff */
        /* <DEDUP_REMOVED lines=84> */
[----:B------:R-:W-:Y:S02]  /*b520*/  ISETP.GT.AND P6, PT, R7, 0x48, P5 ;  /* 0x000000480700780c */ /* 0x000fe40002fc4270 */
[----:B--2---:R-:W-:Y:S02]  /*b530*/  LOP3.LUT R107, R9, 0x72, RZ, 0xfc, !PT ;  /* 0x00000072096b7812 */ /* 0x004fe400078efcff */
[----:B------:R-:W-:-:S09]  /*b540*/  PRMT R6, R56, 0x7610, R6 ;  /* 0x0000761038067816 */ /* 0x000fd20000000006 */
[----:B------:R0:W-:Y:S01]  /*b550*/  @P6 STG.E.U16 desc[UR12][R108.64], R111 ;  /* 0x0000006f6c006986 */ /* 0x0001e2000c10150c */
[----:B------:R-:W-:-:S05]  /*b560*/  IADD3 R110, P6, R105, R2, RZ ;  /* 0x00000002696e7210 */ /* 0x000fca0007fde0ff */
[----:B0-----:R-:W-:Y:S01]  /*b570*/  IMAD.X R111, R15, 0x1, R3, P6 ;  /* 0x000000010f6f7824 */ /* 0x001fe200030e0603 */
[----:B------:R-:W-:-:S13]  /*b580*/  ISETP.GT.AND P6, PT, R7, 0x40, P3 ;  /* 0x000000400700780c */ /* 0x000fda0001fc4270 */
[----:B------:R0:W-:Y:S01]  /*b590*/  @P6 STG.E.U16 desc[UR12][R124.64], R112 ;  /* 0x000000707c006986 */ /* 0x0001e2000c10150c */
[----:B------:R-:W-:-:S05]  /*b5a0*/  IADD3 R120, P6, R107, R2, RZ ;  /* 0x000000026b787210 */ /* 0x000fca0007fde0ff */
[----:B------:R-:W-:Y:S01]  /*b5b0*/  IMAD.X R121, R15, 0x1, R3, P6 ;  /* 0x000000010f797824 */ /* 0x000fe200030e0603 */
        /* <DEDUP_REMOVED lines=10> */
[----:B0-----:R-:W-:-:S05]  /*b660*/  IADD3 R112, P6, R105, R156, RZ ;  /* 0x0000009c69707210 */ /* 0x001fca0007fde0ff */
[----:B-1----:R-:W-:Y:S01]  /*b670*/  IMAD.X R113, R15, 0x1, R157, P6 ;  /* 0x000000010f717824 */ /* 0x002fe200030e069d */
[----:B------:R-:W-:-:S13]  /*b680*/  ISETP.GT.AND P6, PT, R7, 0x40, P2 ;  /* 0x000000400700780c */ /* 0x000fda00017c4270 */
[----:B------:R0:W-:Y:S01]  /*b690*/  @P6 STG.E.U16 desc[UR12][R110.64], R116 ;  /* 0x000000746e006986 */ /* 0x0001e2000c10150c */
[----:B--2---:R-:W-:-:S05]  /*b6a0*/  IADD3 R114, P6, R107, R156, RZ ;  /* 0x0000009c6b727210 */ /* 0x004fca0007fde0ff */
[----:B---3--:R-:W-:Y:S01]  /*b6b0*/  IMAD.X R115, R15, 0x1, R157, P6 ;  /* 0x000000010f737824 */ /* 0x008fe200030e069d */
        /* <DEDUP_REMOVED lines=9> */
[----:B------:R-:W-:Y:S01]  /*b750*/  @P6 STG.E.U16 desc[UR12][R114.64], R119 ;  /* 0x0000007772006986 */ /* 0x000fe2000c10150c */
[----:B0-----:R-:W-:-:S05]  /*b760*/  IADD3 R116, P6, R17, R4, RZ ;  /* 0x0000000411747210 */ /* 0x001fca0007fde0ff */
[----:B-1----:R-:W-:Y:S01]  /*b770*/  IMAD.X R117, R15, 0x1, R5, P6 ;  /* 0x000000010f757824 */ /* 0x002fe200030e0605 */
[----:B------:R-:W-:-:S13]  /*b780*/  ISETP.GT.AND P6, PT, R7, 0x80, P4 ;  /* 0x000000800700780c */ /* 0x000fda00027c4270 */
[----:B------:R0:W-:Y:S01]  /*b790*/  @P6 STG.E.U16 desc[UR12][R2.64], R6 ;  /* 0x0000000602006986 */ /* 0x0001e2000c10150c */
[----:B--2---:R-:W-:-:S05]  /*b7a0*/  IADD3 R112, P6, R19, R4, RZ ;  /* 0x0000000413707210 */ /* 0x004fca0007fde0ff */
[----:B------:R-:W-:Y:S01]  /*b7b0*/  IMAD.X R113, R15, 0x1, R5, P6 ;  /* 0x000000010f717824 */ /* 0x000fe200030e0605 */
[----:B------:R-:W-:-:S04]  /*b7c0*/  ISETP.GT.AND P6, PT, R8, 0x1, PT ;  /* 0x000000010800780c */ /* 0x000fc80003fc4270 */
[----:B------:R-:W-:Y:S02]  /*b7d0*/  ISETP.GT.AND P6, PT, R7, 0x80, P6 ;  /* 0x000000800700780c */ /* 0x000fe400037c4270 */
[----:B0-----:R-:W-:-:S11]  /*b7e0*/  PRMT R6, R62, 0x7610, R6 ;  /* 0x000076103e067816 */ /* 0x001fd60000000006 */
[----:B------:R0:W-:Y:S01]  /*b7f0*/  @P6 STG.E.U16 desc[UR12][R108.64], R57 ;  /* 0x000000396c006986 */ /* 0x0001e2000c10150c */
[----:B------:R-:W-:-:S05]  /*b800*/  IADD3 R56, P6, R9, R12, RZ ;  /* 0x0000000c09387210 */ /* 0x000fca0007fde0ff */
[----:B0-----:R-:W-:Y:S01]  /*b810*/  IMAD.X R57, R15, 0x1, R13, P6 ;  /* 0x000000010f397824 */ /* 0x001fe200030e060d */
[----:B------:R-:W-:-:S13]  /*b820*/  ISETP.GT.AND P6, PT, R7, 0x88, P4 ;  /* 0x000000880700780c */ /* 0x000fda00027c4270 */
        /* <DEDUP_REMOVED lines=19> */
[----:B------:R-:W-:-:S13]  /*b960*/  ISETP.GT.AND P6, PT, R7, 0x88, P6 ;  /* 0x000000880700780c */ /* 0x000fda00037c4270 */
[----:B------:R-:W-:Y:S01]  /*b970*/  @P6 STG.E.U16 desc[UR12][R58.64], R6 ;  /* 0x000000063a006986 */ /* 0x000fe2000c10150c */
[----:B--2---:R-:W-:-:S05]  /*b980*/  IADD3 R60, P6, R19, R12, RZ ;  /* 0x0000000c133c7210 */ /* 0x004fca0007fde0ff */
[----:B---3--:R-:W-:Y:S01]  /*b990*/  IMAD.X R61, R15, 0x1, R13, P6 ;  /* 0x000000010f3d7824 */ /* 0x008fe200030e060d */
[----:B------:R-:W-:-:S04]  /*b9a0*/  ISETP.GT.AND P6, PT, R8, 0x9, PT ;  /* 0x000000090800780c */ /* 0x000fc80003fc4270 */
[----:B------:R-:W-:-:S13]  /*b9b0*/  ISETP.GT.AND P6, PT, R7, 0x88, P6 ;  /* 0x000000880700780c */ /* 0x000fda00037c4270 */
[----:B------:R0:W-:Y:S01]  /*b9c0*/  @P6 STG.E.U16 desc[UR12][R60.64], R63 ;  /* 0x0000003f3c006986 */ /* 0x0001e2000c10150c */
[----:B------:R-:W-:-:S05]  /*b9d0*/  IADD3 R62, P6, R89, R4, RZ ;  /* 0x00000004593e7210 */ /* 0x000fca0007fde0ff */
[----:B0-----:R-:W-:Y:S01]  /*b9e0*/  IMAD.X R63, R15, 0x1, R5, P6 ;  /* 0x000000010f3f7824 */ /* 0x001fe200030e0605 */
        /* <DEDUP_REMOVED lines=22> */
[----:B------:R0:W-:Y:S01]  /*bb50*/  @P6 STG.E.U16 desc[UR12][R62.64], R68 ;  /* 0x000000443e006986 */ /* 0x0001e2000c10150c */
[----:B--2---:R-:W-:-:S05]  /*bb60*/  IADD3 R66, P6, R95, R4, RZ ;  /* 0x000000045f427210 */ /* 0x004fca0007fde0ff */
[----:B---3--:R-:W-:Y:S01]  /*bb70*/  IMAD.X R67, R15, 0x1, R5, P6 ;  /* 0x000000010f437824 */ /* 0x008fe200030e0605 */
        /* <DEDUP_REMOVED lines=14> */
[----:B------:R-:W-:Y:S01]  /*bc60*/  IMAD.X R63, R15, 0x1, R5, P6 ;  /* 0x000000010f3f7824 */ /* 0x000fe200030e0605 */
[----:B------:R-:W-:-:S04]  /*bc70*/  ISETP.GT.AND P6, PT, R8, 0x20, PT ;  /* 0x000000200800780c */ /* 0x000fc80003fc4270 */
[----:B------:R-:W-:-:S13]  /*bc80*/  ISETP.GT.AND P6, PT, R7, 0x80, P6 ;  /* 0x000000800700780c */ /* 0x000fda00037c4270 */
[----:B------:R0:W-:Y:S01]  /*bc90*/  @P6 STG.E.U16 desc[UR12][R64.64], R72 ;  /* 0x0000004840006986 */ /* 0x0001e2000c10150c */
[----:B------:R-:W-:-:S05]  /*bca0*/  IADD3 R68, P6, R99, R4, RZ ;  /* 0x0000000463447210 */ /* 0x000fca0007fde0ff */
[----:B-1----:R-:W-:Y:S01]  /*bcb0*/  IMAD.X R69, R15, 0x1, R5, P6 ;  /* 0x000000010f457824 */ /* 0x002fe200030e0605 */
[----:B------:R-:W-:-:S04]  /*bcc0*/  ISETP.GT.AND P6, PT, R8, 0x21, PT ;  /* 0x000000210800780c */ /* 0x000fc80003fc4270 */
[----:B------:R-:W-:-:S13]  /*bcd0*/  ISETP.GT.AND P6, PT, R7, 0x80, P6 ;  /* 0x000000800700780c */ /* 0x000fda00037c4270 */
[----:B------:R1:W-:Y:S01]  /*bce0*/  @P6 STG.E.U16 desc[UR12][R66.64], R73 ;  /* 0x0000004942006986 */ /* 0x0003e2000c10150c */
[----:B--2---:R-:W-:-:S05]  /*bcf0*/  IADD3 R58, P6, R93, R12, RZ ;  /* 0x0000000c5d3a7210 */ /* 0x004fca0007fde0ff */
[----:B------:R-:W-:Y:S01]  /*bd00*/  IMAD.X R59, R15, 0x1, R13, P6 ;  /* 0x000000010f3b7824 */ /* 0x000fe200030e060d */
[----:B------:R-:W-:-:S04]  /*bd10*/  ISETP.GT.AND P6, PT, R8, 0x20, PT ;  /* 0x000000200800780c */ /* 0x000fc80003fc4270 */
[----:B------:R-:W-:-:S13]  /*bd20*/  ISETP.GT.AND P6, PT, R7, 0x88, P6 ;  /* 0x000000880700780c */ /* 0x000fda00037c4270 */
[----:B------:R2:W-:Y:S01]  /*bd30*/  @P6 STG.E.U16 desc[UR12][R58.64], R74 ;  /* 0x0000004a3a006986 */ /* 0x0005e2000c10150c */
[----:B---3--:R-:W-:-:S05]  /*bd40*/  IADD3 R60, P6, R95, R12, RZ ;  /* 0x0000000c5f3c7210 */ /* 0x008fca0007fde0ff */
        /* <DEDUP_REMOVED lines=9> */
[----:B-1----:R-:W-:-:S05]  /*bde0*/  IADD3 R66, P6, R103, R4, RZ ;  /* 0x0000000467427210 */ /* 0x002fca0007fde0ff */
[----:B------:R-:W-:Y:S01]  /*bdf0*/  IMAD.X R67, R15, 0x1, R5, P6 ;  /* 0x000000010f437824 */ /* 0x000fe200030e0605 */
        /* <DEDUP_REMOVED lines=9> */
[----:B------:R-:W-:-:S13]  /*be90*/  ISETP.GT.AND P6, PT, R7, 0x88, P5 ;  /* 0x000000880700780c */ /* 0x000fda0002fc4270 */
[----:B------:R3:W-:Y:S01]  /*bea0*/  @P6 STG.E.U16 desc[UR12][R60.64], R79 ;  /* 0x0000004f3c006986 */ /* 0x0007e2000c10150c */
[----:B0-----:R-:W-:-:S05]  /*beb0*/  IADD3 R62, P6, R105, R4, RZ ;  /* 0x00000004693e7210 */ /* 0x001fca0007fde0ff */
[----:B------:R-:W-:Y:S01]  /*bec0*/  IMAD.X R63, R15, 0x1, R5, P6 ;  /* 0x000000010f3f7824 */ /* 0x000fe200030e0605 */
[----:B------:R-:W-:-:S13]  /*bed0*/  ISETP.GT.AND P6, PT, R7, 0x80, P3 ;  /* 0x000000800700780c */ /* 0x000fda0001fc4270 */
[----:B------:R-:W-:Y:S01]  /*bee0*/  @P6 STG.E.U16 desc[UR12][R64.64], R80 ;  /* 0x0000005040006986 */ /* 0x000fe2000c10150c */
[----:B-1----:R-:W-:-:S05]  /*bef0*/  IADD3 R68, P6, R107, R4, RZ ;  /* 0x000000046b447210 */ /* 0x002fca0007fde0ff */
[----:B------:R-:W-:Y:S01]  /*bf00*/  IMAD.X R69, R15, 0x1, R5, P6 ;  /* 0x000000010f457824 */ /* 0x000fe200030e0605 */
[----:B------:R-:W-:-:S13]  /*bf10*/  ISETP.GT.AND P6, PT, R7, 0x80, P1 ;  /* 0x000000800700780c */ /* 0x000fda0000fc4270 */
[----:B------:R-:W-:Y:S01]  /*bf20*/  @P6 STG.E.U16 desc[UR12][R66.64], R81 ;  /* 0x0000005142006986 */ /* 0x000fe2000c10150c */
[----:B------:R-:W-:-:S05]  /*bf30*/  IADD3 R4, P6, R101, R12, RZ ;  /* 0x0000000c65047210 */ /* 0x000fca0007fde0ff */
[----:B------:R-:W-:Y:S01]  /*bf40*/  IMAD.X R5, R15, 0x1, R13, P6 ;  /* 0x000000010f057824 */ /* 0x000fe200030e060d */
[----:B------:R-:W-:-:S13]  /*bf50*/  ISETP.GT.AND P6, PT, R7, 0x88, P3 ;  /* 0x000000880700780c */ /* 0x000fda0001fc4270 */
[----:B------:R0:W-:Y:S01]  /*bf60*/  @P6 STG.E.U16 desc[UR12][R4.64], R82 ;  /* 0x0000005204006986 */ /* 0x0001e2000c10150c */
[----:B--2---:R-:W-:-:S05]  /*bf70*/  IADD3 R58, P6, R103, R12, RZ ;  /* 0x0000000c673a7210 */ /* 0x004fca0007fde0ff */
[----:B------:R-:W-:Y:S01]  /*bf80*/  IMAD.X R59, R15, 0x1, R13, P6 ;  /* 0x000000010f3b7824 */ /* 0x000fe200030e060d */
        /* <DEDUP_REMOVED lines=10> */
[----:B------:R-:W-:-:S05]  /*c030*/  IADD3 R12, P6, R9, R2, RZ ;  /* 0x00000002090c7210 */ /* 0x000fca0007fde0ff */
[----:B------:R-:W-:Y:S01]  /*c040*/  IMAD.X R13, R15, 0x1, R3, P6 ;  /* 0x000000010f0d7824 */ /* 0x000fe200030e0603 */
        /* <DEDUP_REMOVED lines=8> */
[C---:B------:R-:W-:Y:S02]  /*c0d0*/  ISETP.GT.AND P6, PT, R7.reuse, 0xc0, P4 ;  /* 0x000000c00700780c */ /* 0x040fe400027c4270 */
[----:B------:R-:W-:-:S11]  /*c0e0*/  ISETP.GT.AND P4, PT, R7, 0xc8, P4 ;  /* 0x000000c80700780c */ /* 0x000fd60002784270 */
        /* <DEDUP_REMOVED lines=8> */
[----:B------:R-:W-:-:S04]  /*c170*/  ISETP.GT.AND P6, PT, R8, 0x1, PT ;  /* 0x000000010800780c */ /* 0x000fc80003fc4270 */
[----:B------:R1:W-:Y:S01]  /*c180*/  @P4 STG.E.U16 desc[UR12][R4.64], R26 ;  /* 0x0000001a04004986 */ /* 0x0003e2000c10150c */
[----:B------:R-:W-:-:S05]  /*c190*/  IADD3 R10, P4, R11, R56, RZ ;  /* 0x000000380b0a7210 */ /* 0x000fca0007f9e0ff */
[----:B------:R-:W-:Y:S01]  /*c1a0*/  IMAD.X R11, R15, 0x1, R57, P4 ;  /* 0x000000010f0b7824 */ /* 0x000fe200020e0639 */
[----:B------:R-:W-:Y:S02]  /*c1b0*/  ISETP.GT.AND P4, PT, R7, 0xc8, P6 ;  /* 0x000000c80700780c */ /* 0x000fe40003784270 */
[----:B------:R-:W-:-:S11]  /*c1c0*/  ISETP.GT.AND P6, PT, R8, 0x8, PT ;  /* 0x000000080800780c */ /* 0x000fd60003fc4270 */
[----:B------:R3:W-:Y:S01]  /*c1d0*/  @P4 STG.E.U16 desc[UR12][R10.64], R27 ;  /* 0x0000001b0a004986 */ /* 0x0007e2000c10150c */
[----:B--2---:R-:W-:-:S05]  /*c1e0*/  IADD3 R12, P4, R21, R2, RZ ;  /* 0x00000002150c7210 */ /* 0x004fca0007f9e0ff */
[----:B------:R-:W-:Y:S01]  /*c1f0*/  IMAD.X R13, R15, 0x1, R3, P4 ;  /* 0x000000010f0d7824 */ /* 0x000fe200020e0603 */
[----:B------:R-:W-:Y:S02]  /*c200*/  ISETP.GT.AND P4, PT, R7, 0xc0, P6 ;  /* 0x000000c00700780c */ /* 0x000fe40003784270 */
[----:B------:R-:W-:-:S11]  /*c210*/  ISETP.GT.AND P6, PT, R8, 0x9, PT ;  /* 0x000000090800780c */ /* 0x000fd60003fc4270 */
[----:B------:R-:W-:Y:S01]  /*c220*/  @P4 STG.E.U16 desc[UR12][R62.64], R28 ;  /* 0x0000001c3e004986 */ /* 0x000fe2000c10150c */
[----:B------:R-:W-:-:S05]  /*c230*/  IADD3 R24, P4, R23, R2, RZ ;  /* 0x0000000217187210 */ /* 0x000fca0007f9e0ff */
[----:B0-----:R-:W-:Y:S01]  /*c240*/  IMAD.X R25, R15, 0x1, R3, P4 ;  /* 0x000000010f197824 */ /* 0x001fe200020e0603 */
[----:B------:R-:W-:-:S13]  /*c250*/  ISETP.GT.AND P4, PT, R7, 0xc0, P6 ;  /* 0x000000c00700780c */ /* 0x000fda0003784270 */
[----:B------:R-:W-:Y:S01]  /*c260*/  @P4 STG.E.U16 desc[UR12][R60.64], R29 ;  /* 0x0000001d3c004986 */ /* 0x000fe2000c10150c */
[----:B-1----:R-:W-:-:S05]  /*c270*/  IADD3 R4, P4, R17, R56, RZ ;  /* 0x0000003811047210 */ /* 0x002fca0007f9e0ff */
[----:B------:R-:W-:Y:S01]  /*c280*/  IMAD.X R5, R15, 0x1, R57, P4 ;  /* 0x000000010f057824 */ /* 0x000fe200020e0639 */
[----:B------:R-:W-:-:S04]  /*c290*/  ISETP.GT.AND P4, PT, R8, 0x8, PT ;  /* 0x000000080800780c */ /* 0x000fc80003f84270 */
[----:B------:R-:W-:-:S13]  /*c2a0*/  ISETP.GT.AND P4, PT, R7, 0xc8, P4 ;  /* 0x000000c80700780c */ /* 0x000fda0002784270 */
[----:B------:R0:W-:Y:S01]  /*c2b0*/  @P4 STG.E.U16 desc[UR12][R4.64], R30 ;  /* 0x0000001e04004986 */ /* 0x0001e2000c10150c */
[----:B---3--:R-:W-:-:S05]  /*c2c0*/  IADD3 R10, P4, R19, R56, RZ ;  /* 0x00000038130a7210 */ /* 0x008fca0007f9e0ff */
[----:B------:R-:W-:Y:S01]  /*c2d0*/  IMAD.X R11, R15, 0x1, R57, P4 ;  /* 0x000000010f0b7824 */ /* 0x000fe200020e0639 */
[----:B------:R-:W-:Y:S02]  /*c2e0*/  ISETP.GT.AND P4, PT, R7, 0xc8, P6 ;  /* 0x000000c80700780c */ /* 0x000fe40003784270 */
[----:B------:R-:W-:-:S11]  /*c2f0*/  ISETP.GT.AND P6, PT, R8, 0x10, PT ;  /* 0x000000100800780c */ /* 0x000fd60003fc4270 */
[----:B------:R1:W-:Y:S01]  /*c300*/  @P4 STG.E.U16 desc[UR12][R10.64], R31 ;  /* 0x0000001f0a004986 */ /* 0x0003e2000c10150c */
[----:B------:R-:W-:-:S05]  /*c310*/  IADD3 R16, P4, R89, R2, RZ ;  /* 0x0000000259107210 */ /* 0x000fca0007f9e0ff */
[----:B------:R-:W-:Y:S01]  /*c320*/  IMAD.X R17, R15, 0x1, R3, P4 ;  /* 0x000000010f117824 */ /* 0x000fe200020e0603 */
[----:B------:R-:W-:Y:S02]  /*c330*/  ISETP.GT.AND P4, PT, R7, 0xc0, P6 ;  /* 0x000000c00700780c */ /* 0x000fe40003784270 */
[----:B------:R-:W-:-:S11]  /*c340*/  ISETP.GT.AND P6, PT, R8, 0x11, PT ;  /* 0x000000110800780c */ /* 0x000fd60003fc4270 */
[----:B------:R2:W-:Y:S01]  /*c350*/  @P4 STG.E.U16 desc[UR12][R12.64], R32 ;  /* 0x000000200c004986 */ /* 0x0005e2000c10150c */
[----:B------:R-:W-:-:S05]  /*c360*/  IADD3 R18, P4, R91, R2, RZ ;  /* 0x000000025b127210 */ /* 0x000fca0007f9e0ff */
[----:B------:R-:W-:Y:S01]  /*c370*/  IMAD.X R19, R15, 0x1, R3, P4 ;  /* 0x000000010f137824 */ /* 0x000fe200020e0603 */
[----:B------:R-:W-:-:S13]  /*c380*/  ISETP.GT.AND P4, PT, R7, 0xc0, P6 ;  /* 0x000000c00700780c */ /* 0x000fda0003784270 */
[----:B------:R-:W-:Y:S01]  /*c390*/  @P4 STG.E.U16 desc[UR12][R24.64], R33 ;  /* 0x0000002118004986 */ /* 0x000fe2000c10150c */
[----:B0-----:R-:W-:-:S05]  /*c3a0*/  IADD3 R4, P4, R21, R56, RZ ;  /* 0x0000003815047210 */ /* 0x001fca0007f9e0ff */
[----:B------:R-:W-:Y:S01]  /*c3b0*/  IMAD.X R5, R15, 0x1, R57, P4 ;  /* 0x000000010f057824 */ /* 0x000fe200020e0639 */
[----:B------:R-:W-:-:S04]  /*c3c0*/  ISETP.GT.AND P4, PT, R8, 0x10, PT ;  /* 0x000000100800780c */ /* 0x000fc80003f84270 */
[----:B------:R-:W-:-:S13]  /*c3d0*/  ISETP.GT.AND P4, PT, R7, 0xc8, P4 ;  /* 0x000000c80700780c */ /* 0x000fda0002784270 */
[----:B------:R0:W-:Y:S01]  /*c3e0*/  @P4 STG.E.U16 desc[UR12][R4.64], R34 ;  /* 0x0000002204004986 */ /* 0x0001e2000c10150c */
[----:B-1----:R-:W-:-:S05]  /*c3f0*/  IADD3 R10, P4, R23, R56, RZ ;  /* 0x00000038170a7210 */ /* 0x002fca0007f9e0ff */
        /* <DEDUP_REMOVED lines=28> */
[----:B0-----:R-:W-:-:S05]  /*c5c0*/  IADD3 R4, P4, R95, R56, RZ ;  /* 0x000000385f047210 */ /* 0x001fca0007f9e0ff */
[----:B------:R-:W-:Y:S01]  /*c5d0*/  IMAD.X R5, R15, 0x1, R57, P4 ;  /* 0x000000010f057824 */ /* 0x000fe200020e0639 */
[----:B------:R-:W-:-:S13]  /*c5e0*/  ISETP.GT.AND P4, PT, R7, 0xc0, P6 ;  /* 0x000000c00700780c */ /* 0x000fda0003784270 */
[----:B------:R-:W-:Y:S01]  /*c5f0*/  @P4 STG.E.U16 desc[UR12][R20.64], R41 ;  /* 0x0000002914004986 */ /* 0x000fe2000c10150c */
[----:B------:R-:W-:-:S04]  /*c600*/  ISETP.GT.AND P4, PT, R8, 0x20, PT ;  /* 0x000000200800780c */ /* 0x000fc80003f84270 */
[----:B------:R-:W-:-:S13]  /*c610*/  ISETP.GT.AND P4, PT, R7, 0xc8, P4 ;  /* 0x000000c80700780c */ /* 0x000fda0002784270 */
[----:B------:R-:W-:Y:S01]  /*c620*/  @P4 STG.E.U16 desc[UR12][R16.64], R42 ;  /* 0x0000002a10004986 */ /* 0x000fe2000c10150c */
[----:B------:R-:W-:Y:S02]  /*c630*/  ISETP.GT.AND P4, PT, R7, 0xc8, P6 ;  /* 0x000000c80700780c */ /* 0x000fe40003784270 */
[----:B------:R-:W-:-:S11]  /*c640*/  ISETP.GT.AND P6, PT, R8, 0x28, PT ;  /* 0x000000280800780c */ /* 0x000fd60003fc4270 */
[----:B------:R0:W-:Y:S01]  /*c650*/  @P4 STG.E.U16 desc[UR12][R4.64], R43 ;  /* 0x0000002b04004986 */ /* 0x0001e2000c10150c */
[----:B------:R-:W-:-:S05]  /*c660*/  IADD3 R8, P4, R97, R2, RZ ;  /* 0x0000000261087210 */ /* 0x000fca0007f9e0ff */
[----:B------:R-:W-:Y:S01]  /*c670*/  IMAD.X R9, R15, 0x1, R3, P4 ;  /* 0x000000010f097824 */ /* 0x000fe200020e0603 */
[C---:B------:R-:W-:Y:S02]  /*c680*/  ISETP.GT.AND P4, PT, R7.reuse, 0xc0, P6 ;  /* 0x000000c00700780c */ /* 0x040fe40003784270 */
[----:B------:R-:W-:-:S11]  /*c690*/  ISETP.GT.AND P6, PT, R7, 0xc8, P6 ;  /* 0x000000c80700780c */ /* 0x000fd600037c4270 */
[----:B------:R2:W-:Y:S01]  /*c6a0*/  @P4 STG.E.U16 desc[UR12][R8.64], R44 ;  /* 0x0000002c08004986 */ /* 0x0005e2000c10150c */
[----:B-1----:R-:W-:-:S05]  /*c6b0*/  IADD3 R10, P4, R99, R2, RZ ;  /* 0x00000002630a7210 */ /* 0x002fca0007f9e0ff */
[----:B------:R-:W-:Y:S01]  /*c6c0*/  IMAD.X R11, R15, 0x1, R3, P4 ;  /* 0x000000010f0b7824 */ /* 0x000fe200020e0603 */
[C---:B------:R-:W-:Y:S02]  /*c6d0*/  ISETP.GT.AND P4, PT, R7.reuse, 0xc0, P5 ;  /* 0x000000c00700780c */ /* 0x040fe40002f84270 */
[----:B------:R-:W-:-:S11]  /*c6e0*/  ISETP.GT.AND P5, PT, R7, 0xc8, P5 ;  /* 0x000000c80700780c */ /* 0x000fd60002fa4270 */
[----:B------:R1:W-:Y:S01]  /*c6f0*/  @P4 STG.E.U16 desc[UR12][R10.64], R45 ;  /* 0x0000002d0a004986 */ /* 0x0003e2000c10150c */
[----:B0-----:R-:W-:-:S05]  /*c700*/  IADD3 R4, P4, R97, R56, RZ ;  /* 0x0000003861047210 */ /* 0x001fca0007f9e0ff */
[----:B------:R-:W-:Y:S01]  /*c710*/  IMAD.X R5, R15, 0x1, R57, P4 ;  /* 0x000000010f057824 */ /* 0x000fe200020e0639 */
[----:B--2---:R-:W-:-:S04]  /*c720*/  IADD3 R8, P4, R99, R56, RZ ;  /* 0x0000003863087210 */ /* 0x004fc80007f9e0ff */
[----:B------:R0:W-:Y:S01]  /*c730*/  @P6 STG.E.U16 desc[UR12][R4.64], R46 ;  /* 0x0000002e04006986 */ /* 0x0001e2000c10150c */
[----:B------:R-:W-:Y:S01]  /*c740*/  IMAD.X R9, R15, 0x1, R57, P4 ;  /* 0x000000010f097824 */ /* 0x000fe200020e0639 */
[----:B-1----:R-:W-:Y:S02]  /*c750*/  IADD3 R10, P6, R101, R2, RZ ;  /* 0x00000002650a7210 */ /* 0x002fe40007fde0ff */
[C---:B------:R-:W-:Y:S02]  /*c760*/  ISETP.GT.AND P4, PT, R7.reuse, 0xc0, P1 ;  /* 0x000000c00700780c */ /* 0x040fe40000f84270 */
[----:B------:R1:W-:Y:S01]  /*c770*/  @P5 STG.E.U16 desc[UR12][R8.64], R47 ;  /* 0x0000002f08005986 */ /* 0x0003e2000c10150c */
[----:B------:R-:W-:Y:S01]  /*c780*/  ISETP.GT.AND P5, PT, R7, 0xc0, P3 ;  /* 0x000000c00700780c */ /* 0x000fe20001fa4270 */
[----:B------:R-:W-:Y:S01]  /*c790*/  IMAD.X R11, R15, 0x1, R3, P6 ;  /* 0x000000010f0b7824 */ /* 0x000fe200030e0603 */
[C---:B------:R-:W-:Y:S02]  /*c7a0*/  ISETP.GT.AND P3, PT, R7.reuse, 0xc8, P3 ;  /* 0x000000c80700780c */ /* 0x040fe40001f64270 */
[----:B------:R-:W-:-:S02]  /*c7b0*/  ISETP.GT.AND P1, PT, R7, 0xc8, P1 ;  /* 0x000000c80700780c */ /* 0x000fc40000f24270 */
[----:B0-----:R-:W-:-:S05]  /*c7c0*/  IADD3 R4, P6, R103, R2, RZ ;  /* 0x0000000267047210 */ /* 0x001fca0007fde0ff */
[----:B------:R-:W-:Y:S01]  /*c7d0*/  IMAD.X R5, R15, 0x1, R3, P6 ;  /* 0x000000010f057824 */ /* 0x000fe200030e0603 */
[-C--:B------:R-:W-:Y:S01]  /*c7e0*/  IADD3 R12, P6, R103, R56.reuse, RZ ;  /* 0x00000038670c7210 */ /* 0x080fe20007fde0ff */
[----:B------:R-:W-:Y:S01]  /*c7f0*/  @P5 STG.E.U16 desc[UR12][R10.64], R48 ;  /* 0x000000300a005986 */ /* 0x000fe2000c10150c */
[----:B-1----:R-:W-:-:S03]  /*c800*/  IADD3 R8, P5, R101, R56, RZ ;  /* 0x0000003865087210 */ /* 0x002fc60007fbe0ff */
[C-C-:B------:R-:W-:Y:S01]  /*c810*/  IMAD.X R13, R15.reuse, 0x1, R57.reuse, P6 ;  /* 0x000000010f0d7824 */ /* 0x140fe200030e0639 */
[----:B------:R0:W-:Y:S01]  /*c820*/  @P4 STG.E.U16 desc[UR12][R4.64], R49 ;  /* 0x0000003104004986 */ /* 0x0001e2000c10150c */
[----:B------:R-:W-:Y:S01]  /*c830*/  IMAD.X R9, R15, 0x1, R57, P5 ;  /* 0x000000010f097824 */ /* 0x000fe200028e0639 */
[C---:B------:R-:W-:Y:S02]  /*c840*/  ISETP.GT.AND P4, PT, R7.reuse, 0xc0, P2 ;  /* 0x000000c00700780c */ /* 0x040fe40001784270 */
[C---:B------:R-:W-:Y:S02]  /*c850*/  ISETP.GT.AND P5, PT, R7.reuse, 0xc0, P0 ;  /* 0x000000c00700780c */ /* 0x040fe400007a4270 */
[C---:B------:R-:W-:Y:S01]  /*c860*/  ISETP.GT.AND P2, PT, R7.reuse, 0xc8, P2 ;  /* 0x000000c80700780c */ /* 0x040fe20001744270 */
[----:B------:R1:W-:Y:S01]  /*c870*/  @P3 STG.E.U16 desc[UR12][R8.64], R50 ;  /* 0x0000003208003986 */ /* 0x0003e2000c10150c */
[----:B------:R-:W-:Y:S02]  /*c880*/  ISETP.GT.AND P0, PT, R7, 0xc8, P0 ;  /* 0x000000c80700780c */ /* 0x000fe40000704270 */
[C---:B------:R-:W-:Y:S01]  /*c890*/  IADD3 R6, P3, R105.reuse, R56, RZ ;  /* 0x0000003869067210 */ /* 0x040fe20007f7e0ff */
[----:B------:R1:W-:Y:S01]  /*c8a0*/  @P1 STG.E.U16 desc[UR12][R12.64], R51 ;  /* 0x000000330c001986 */ /* 0x0003e2000c10150c */
[----:B0-----:R-:W-:-:S02]  /*c8b0*/  IADD3 R4, P6, R105, R2, RZ ;  /* 0x0000000269047210 */ /* 0x001fc40007fde0ff */
[----:B------:R-:W-:Y:S01]  /*c8c0*/  IADD3 R2, P1, R107, R2, RZ ;  /* 0x000000026b027210 */ /* 0x000fe20007f3e0ff */
[C---:B------:R-:W-:Y:S02]  /*c8d0*/  IMAD.X R7, R15.reuse, 0x1, R57, P3 ;  /* 0x000000010f077824 */ /* 0x040fe400018e0639 */
[--C-:B------:R-:W-:Y:S01]  /*c8e0*/  IMAD.X R5, R15, 0x1, R3.reuse, P6 ;  /* 0x000000010f057824 */ /* 0x100fe200030e0603 */
[----:B------:R-:W-:Y:S01]  /*c8f0*/  IADD3 R10, P6, R107, R56, RZ ;  /* 0x000000386b0a7210 */ /* 0x000fe20007fde0ff */
[----:B------:R-:W-:-:S03]  /*c900*/  IMAD.X R3, R15, 0x1, R3, P1 ;  /* 0x000000010f037824 */ /* 0x000fc600008e0603 */
[----:B------:R1:W-:Y:S04]  /*c910*/  @P4 STG.E.U16 desc[UR12][R4.64], R52 ;  /* 0x0000003404004986 */ /* 0x0003e8000c10150c */
[----:B------:R1:W-:Y:S04]  /*c920*/  @P5 STG.E.U16 desc[UR12][R2.64], R53 ;  /* 0x0000003502005986 */ /* 0x0003e8000c10150c */
[----:B------:R1:W-:Y:S01]  /*c930*/  @P2 STG.E.U16 desc[UR12][R6.64], R54 ;  /* 0x0000003606002986 */ /* 0x0003e2000c10150c */
[----:B------:R-:W-:Y:S05]  /*c940*/  @!P0 EXIT ;  /* 0x000000000000894d */ /* 0x000fea0003800000 */
[----:B------:R-:W-:Y:S01]  /*c950*/  F2FP.F16.F32.PACK_AB R0, RZ, R0 ;  /* 0x00000000ff00723e */ /* 0x000fe200000000ff */
[----:B------:R-:W-:-:S05]  /*c960*/  IMAD.X R11, R15, 0x1, R57, P6 ;  /* 0x000000010f0b7824 */ /* 0x000fca00030e0639 */
[----:B------:R-:W-:Y:S01]  /*c970*/  STG.E.U16 desc[UR12][R10.64], R0 ;  /* 0x000000000a007986 */ /* 0x000fe2000c10150c */
[----:B------:R-:W-:Y:S05]  /*c980*/  EXIT ;  /* 0x000000000000794d */ /* 0x000fea0003800000 */
.L_x_10:
[----:B------:R-:W-:-:S13]  /*c990*/  ISETP.NE.AND P0, PT, R10, RZ, PT ;  /* 0x000000ff0a00720c */ /* 0x000fda0003f05270 */
[----:B------:R-:W-:Y:S05]  /*c9a0*/  @P0 EXIT ;  /* 0x000000000000094d */ /* 0x000fea0003800000 */
[----:B------:R-:W-:-:S13]  /*c9b0*/  ELECT P0, URZ, PT ;  /* 0x00000000003f782f */ /* 0x000fda0003800000 */
[----:B------:R-:W-:Y:S05]  /*c9c0*/  @!P0 BRA `(.L_x_243) ;  /* 0x0000000400f48947 */ /* 0x000fea0003800000 */
[----:B------:R-:W-:-:S13]  /*c9d0*/  ISETP.GE.AND P0, PT, R18, 0x1, PT ;  /* 0x000000011200780c */ /* 0x000fda0003f06270 */
[----:B------:R-:W-:Y:S05]  /*c9e0*/  @!P0 BRA `(.L_x_243) ;  /* 0x0000000400ec8947 */ /* 0x000fea0003800000 */
[----:B0----5:R-:W0:Y:S01]  /*c9f0*/  S2R R2, SR_CTAID.X ;  /* 0x0000000000027919 */ /* 0x021e220000002500 */
[----:B------:R-:W1:Y:S01]  /*ca00*/  LDC.64 R10, c[0x0][0x4f8] ;  /* 0x00013e00ff0a7b82 */ /* 0x000e620000000a00 */
[----:B------:R-:W-:Y:S01]  /*ca10*/  ULDC.64 UR4, c[0x0][0x4c0] ;  /* 0x0001300000047ab9 */ /* 0x000fe20000000a00 */
[----:B------:R-:W-:Y:S01]  /*ca20*/  LOP3.LUT P0, RZ, R13, 0x1f, RZ, 0xc0, !PT ;  /* 0x0000001f0dff7812 */ /* 0x000fe2000780c0ff */
[----:B------:R-:W-:Y:S01]  /*ca30*/  IMAD.SHL.U32 R7, R7, 0x40, RZ ;  /* 0x0000004007077824 */ /* 0x000fe200078e00ff */
[----:B------:R-:W-:Y:S01]  /*ca40*/  ISETP.NE.AND P2, PT, R4, RZ, PT ;  /* 0x000000ff0400720c */ /* 0x000fe20003f45270 */
[----:B------:R-:W-:Y:S01]  /*ca50*/  VIADD R18, R8, 0x1 ;  /* 0x0000000108127836 */ /* 0x000fe20000000000 */
[----:B------:R-:W-:Y:S01]  /*ca60*/  ISETP.NE.OR P0, PT, R4, RZ, !P0 ;  /* 0x000000ff0400720c */ /* 0x000fe20004705670 */
[----:B------:R-:W-:Y:S01]  /*ca70*/  IMAD.MOV.U32 R17, RZ, RZ, RZ ;  /* 0x000000ffff117224 */ /* 0x000fe200078e00ff */
[----:B------:R-:W2:Y:S01]  /*ca80*/  LDC R0, c[0x0][0x500] ;  /* 0x00014000ff007b82 */ /* 0x000ea20000000800 */
[----:B------:R-:W-:Y:S01]  /*ca90*/  LOP3.LUT R16, R6, 0x2, RZ, 0xfc, !PT ;  /* 0x0000000206107812 */ /* 0x000fe200078efcff */
[----:B-1----:R-:W-:Y:S01]  /*caa0*/  IMAD R10, R5, UR4, R10 ;  /* 0x00000004050a7c24 */ /* 0x002fe2000f8e020a */
[----:B------:R-:W-:Y:S01]  /*cab0*/  ULDC UR4, c[0x0][0x4c8] ;  /* 0x0001320000047ab9 */ /* 0x000fe20000000800 */
[----:B------:R-:W-:-:S02]  /*cac0*/  IMAD R11, R152, UR5, R11 ;  /* 0x00000005980b7c24 */ /* 0x000fc4000f8e020b */
[----:B0-----:R-:W-:Y:S02]  /*cad0*/  IMAD.SHL.U32 R5, R2, 0x100, RZ ;  /* 0x0000010002057824 */ /* 0x001fe400078e00ff */
[----:B--2---:R-:W-:Y:S02]  /*cae0*/  IMAD R4, R3, UR4, R0 ;  /* 0x0000000403047c24 */ /* 0x004fe4000f8e0200 */
[----:B------:R-:W-:Y:S02]  /*caf0*/  IMAD.MOV.U32 R0, RZ, RZ, 0x1 ;  /* 0x00000001ff007424 */ /* 0x000fe400078e00ff */
[----:B------:R-:W-:Y:S02]  /*cb00*/  IMAD.MOV.U32 R2, RZ, RZ, RZ ;  /* 0x000000ffff027224 */ /* 0x000fe400078e00ff */
[C---:B------:R-:W-:Y:S02]  /*cb10*/  VIADD R13, R5.reuse, 0x40 ;  /* 0x00000040050d7836 */ /* 0x040fe40000000000 */
[----:B------:R-:W-:-:S02]  /*cb20*/  VIADD R14, R5, 0x80 ;  /* 0x00000080050e7836 */ /* 0x000fc40000000000 */
[----:B------:R-:W-:-:S07]  /*cb30*/  VIADD R15, R5, 0xc0 ;  /* 0x000000c0050f7836 */ /* 0x000fce0000000000 */
.L_x_247:
[----:B------:R-:W0:Y:S01]  /*cb40*/  S2R R12, SR_CgaCtaId ;  /* 0x00000000000c7919 */ /* 0x000e220000008800 */
[----:B------:R-:W-:-:S04]  /*cb50*/  MOV R3, 0x400 ;  /* 0x0000040000037802 */ /* 0x000fc80000000f00 */
[----:B0-----:R-:W-:Y:S02]  /*cb60*/  LEA R9, R12, R3, 0x18 ;  /* 0x000000030c097211 */ /* 0x001fe400078ec0ff */
[----:B------:R-:W-:-:S03]  /*cb70*/  SHF.L.U32 R3, R0, 0x1f, RZ ;  /* 0x0000001f00037819 */ /* 0x000fc600000006ff */
[----:B------:R-:W-:-:S07]  /*cb80*/  IMAD R12, R2, 0x8, R9 ;  /* 0x00000008020c7824 */ /* 0x000fce00078e0209 */
.L_x_244:
[----:B0-----:R0:W1:Y:S02]  /*cb90*/  SYNCS.PHASECHK.TRANS64.TRYWAIT P1, [R12+URZ+0x37058], R3 ;  /* 0x037058030c0075a7 */ /* 0x001064000802017f */
[----:B-1----:R-:W-:Y:S05]  /*cba0*/  @!P1 NANOSLEEP.SYNCS 0x989680 ;  /* 0x009896800000995d */ /* 0x002fea0003900000 */
[----:B------:R-:W1:Y:S02]  /*cbb0*/  @!P1 SYNCS.PHASECHK.TRANS64 P1, [R12+URZ+0x37058], R3 ;  /* 0x037058030c0095a7 */ /* 0x000e64000802007f */
[----:B-1----:R-:W-:Y:S05]  /*cbc0*/  @!P1 BRA `(.L_x_244) ;  /* 0xfffffffc00f09947 */ /* 0x002fea000383ffff */
[----:B0-----:R-:W0:Y:S02]  /*cbd0*/  @!P2 LDC R3, c[0x0][0x580] ;  /* 0x00016000ff03ab82 */ /* 0x001e240000000800 */
[----:B0-----:R0:W-:Y:S02]  /*cbe0*/  @!P2 SYNCS.ARRIVE.TRANS64 RZ, [R12+URZ+0x37000], R3 ;  /* 0x037000030cffa9a7 */ /* 0x0011e4000800003f */
[----:B0-----:R-:W-:-:S04]  /*cbf0*/  PRMT R3, R16, 0x9910, RZ ;  /* 0x0000991010037816 */ /* 0x001fc800000000ff */
[----:B------:R-:W-:-:S13]  /*cc00*/  ISETP.NE.AND P1, PT, R3, 0x2, PT ;  /* 0x000000020300780c */ /* 0x000fda0003f25270 */
[----:B------:R-:W-:Y:S05]  /*cc10*/  @P1 BRA `(.L_x_245) ;  /* 0x0000000000041947 */ /* 0x000fea0003800000 */
[----:B------:R-:W-:Y:S01]  /*cc20*/  BPT.TRAP 0x1 ;  /* 0x000000040000795c */ /* 0x000fe20000300000 */
.L_x_245:
[----:B------:R-:W-:Y:S05]  /*cc30*/  @P0 BRA `(.L_x_246) ;  /* 0x0000000000040947 */ /* 0x000fea0003800000 */
[----:B------:R-:W-:Y:S01]  /*cc40*/  BPT.TRAP 0x1 ;  /* 0x000000040000795c */ /* 0x000fe20000300000 */
.L_x_246:
[----:B------:R-:W-:Y:S01]  /*cc50*/  ULDC UR6, c[0x0][0x490] ;  /* 0x0001240000067ab9 */ /* 0x000fe20000000800 */
[C---:B------:R-:W-:Y:S01]  /*cc60*/  R2UR UR11, R17.reuse ;  /* 0x00000000110b72ca */ /* 0x040fe200000e0000 */
[----:B------:R-:W-:Y:S01]  /*cc70*/  UISETP.NE.AND UP0, UPT, UR6, 0x1, UPT ;  /* 0x000000010600788c */ /* 0x000fe2000bf05270 */
[----:B------:R-:W-:Y:S01]  /*cc80*/  R2UR UR27, R17 ;  /* 0x00000000111b72ca */ /* 0x000fe200000e0000 */
[----:B------:R-:W-:Y:S01]  /*cc90*/  ULDC UR10, c[0x0][0x49c] ;  /* 0x00012700000a7ab9 */ /* 0x000fe20000000800 */
[----:B------:R-:W-:Y:S01]  /*cca0*/  ULDC UR35, c[0x0][0x4a8] ;  /* 0x00012a0000237ab9 */ /* 0x000fe20000000800 */
[----:B------:R-:W-:Y:S01]  /*ccb0*/  UISETP.NE.AND UP1, UPT, UR10, 0x1, UPT ;  /* 0x000000010a00788c */ /* 0x000fe2000bf25270 */
[----:B------:R-:W-:Y:S01]  /*ccc0*/  IMAD.U32 R3, R11, 0x20, R10 ;  /* 0x000000200b037824 */ /* 0x000fe200078e000a */
[----:B------:R-:W-:Y:S01]  /*ccd0*/  UIADD3 UR14, -UR6, URZ, URZ ;  /* 0x0000003f060e7290 */ /* 0x000fe2000fffe13f */
[----:B------:R-:W-:Y:S01]  /*cce0*/  R2UR UR24, R2 ;  /* 0x00000000021872ca */ /* 0x000fe200000e0000 */
[----:B------:R-:W-:Y:S01]  /*ccf0*/  ULDC UR34, c[0x0][0x4cc] ;  /* 0x0001330000227ab9 */ /* 0x000fe20000000800 */
[----:B------:R-:W-:Y:S01]  /*cd00*/  IMAD.U32 R3, R4, 0x400, R3 ;  /* 0x0000040004037824 */ /* 0x000fe200078e0003 */
[----:B------:R-:W-:Y:S01]  /*cd10*/  R2UR UR25, R12 ;  /* 0x000000000c1972ca */ /* 0x000fe200000e0000 */
[----:B------:R-:W-:Y:S01]  /*cd20*/  @UP0 ULDC UR4, c[0x0][0x494] ;  /* 0x0001250000040ab9 */ /* 0x000fe20000000800 */
[----:B------:R-:W-:Y:S01]  /*cd30*/  @UP0 ULDC UR7, c[0x0][0x498] ;  /* 0x0001260000070ab9 */ /* 0x000fe20000000800 */
[----:B------:R-:W-:Y:S01]  /*cd40*/  UIMAD.WIDE.U32 UR4, UR11, UR4, URZ ;  /* 0x000000040b0472a5 */ /* 0x000fe2000f8e003f */
[----:B------:R-:W-:Y:S01]  /*cd50*/  R2UR UR26, R5 ;  /* 0x00000000051a72ca */ /* 0x000fe200000e0000 */
[----:B------:R-:W-:Y:S01]  /*cd60*/  @UP1 ULDC.64 UR8, c[0x0][0x4a0] ;  /* 0x0001280000081ab9 */ /* 0x000fe20000000a00 */
[----:B------:R-:W-:Y:S01]  /*cd70*/  ULDC UR38, c[0x0][0x4ec] ;  /* 0x00013b0000267ab9 */ /* 0x000fe20000000800 */
[----:B------:R-:W-:Y:S01]  /*cd80*/  @UP0 USHF.R.U32.HI UR11, URZ, UR7, UR5 ;  /* 0x000000073f0b0299 */ /* 0x000fe20008011605 */
[----:B------:R-:W-:Y:S01]  /*cd90*/  VIADD R18, R18, 0xffffffff ;  /* 0xffffffff12127836 */ /* 0x000fe20000000000 */
[----:B------:R-:W-:Y:S01]  /*cda0*/  UISETP.NE.AND UP0, UPT, UR35, 0x1, UPT ;  /* 0x000000012300788c */ /* 0x000fe2000bf05270 */
[----:B------:R-:W-:Y:S01]  /*cdb0*/  R2UR UR22, R13 ;  /* 0x000000000d1672ca */ /* 0x000fe200000e0000 */
[----:B------:R-:W-:Y:S01]  /*cdc0*/  UIMAD.WIDE.U32 UR4, UR11, UR8, URZ ;  /* 0x000000080b0472a5 */ /* 0x000fe2000f8e003f */
[----:B------:R-:W-:Y:S01]  /*cdd0*/  R2UR UR40, R7 ;  /* 0x00000000072872ca */ /* 0x000fe200000e0000 */
[----:B------:R-:W-:Y:S01]  /*cde0*/  UIMAD UR14, UR11, UR14, UR27 ;  /* 0x0000000e0b0e72a4 */ /* 0x000fe2000f8e021b */
[----:B------:R-:W-:Y:S01]  /*cdf0*/  R2UR UR18, R14 ;  /* 0x000000000e1272ca */ /* 0x000fe200000e0000 */
[----:B------:R-:W-:Y:S01]  /*ce00*/  UMOV UR15, UR11 ;  /* 0x0000000b000f7c82 */ /* 0x000fe20008000000 */
[----:B------:R-:W-:Y:S01]  /*ce10*/  @UP1 USHF.R.U32.HI UR15, URZ, UR9, UR5 ;  /* 0x000000093f0f1299 */ /* 0x000fe20008011605 */
[----:B------:R-:W-:Y:S01]  /*ce20*/  R2UR UR6, R15 ;  /* 0x000000000f0672ca */ /* 0x000fe200000e0000 */
[----:B------:R-:W-:Y:S01]  /*ce30*/  UIMAD UR34, UR14, UR34, UR38 ;  /* 0x000000220e2272a4 */ /* 0x000fe2000f8e0226 */
[----:B------:R-:W-:Y:S01]  /*ce40*/  R2UR UR5, R9 ;  /* 0x00000000090572ca */ /* 0x000fe200000e0000 */
[----:B------:R-:W-:Y:S01]  /*ce50*/  @UP0 ULDC UR32, c[0x0][0x4ac] ;  /* 0x00012b0000200ab9 */ /* 0x000fe20000000800 */
[----:B------:R-:W-:Y:S01]  /*ce60*/  IMAD R9, R2, 0x1000, R9 ;  /* 0x0000100002097824 */ /* 0x000fe200078e0209 */
[----:B------:R-:W-:Y:S01]  /*ce70*/  UIMAD.WIDE.U32 UR32, UR15, UR32, URZ ;  /* 0x000000200f2072a5 */ /* 0x000fe2000f8e003f */
[----:B------:R-:W-:Y:S01]  /*ce80*/  ISETP.GT.AND P3, PT, R18, 0x1, PT ;  /* 0x000000011200780c */ /* 0x000fe20003f64270 */
[----:B------:R-:W-:Y:S01]  /*ce90*/  @UP0 ULDC UR41, c[0x0][0x4b0] ;  /* 0x00012c0000290ab9 */ /* 0x000fe20000000800 */
[----:B------:R-:W-:Y:S01]  /*cea0*/  UMOV UR14, UR15 ;  /* 0x0000000f000e7c82 */ /* 0x000fe20008000000 */
[----:B------:R-:W-:Y:S01]  /*ceb0*/  R2UR UR4, R9 ;  /* 0x00000000090472ca */ /* 0x000fe200000e0000 */
[----:B------:R-:W-:Y:S01]  /*cec0*/  @UP0 USHF.R.U32.HI UR14, URZ, UR41, UR33 ;  /* 0x000000293f0e0299 */ /* 0x000fe20008011621 */
[----:B------:R-:W-:Y:S01]  /*ced0*/  VIADD R2, R2, 0x1 ;  /* 0x0000000102027836 */ /* 0x000fe20000000000 */
[----:B------:R-:W-:Y:S01]  /*cee0*/  R2UR UR32, R3 ;  /* 0x00000000032072ca */ /* 0x000fe200000e0000 */
[----:B------:R-:W-:Y:S01]  /*cef0*/  ULDC.64 UR16, c[0x0][0x198] ;  /* 0x0000660000107ab9 */ /* 0x000fe20000000a00 */
[----:B------:R-:W-:Y:S01]  /*cf00*/  UIADD3 UR38, -UR15, URZ, URZ ;  /* 0x0000003f0f267290 */ /* 0x000fe2000fffe13f */
[----:B------:R-:W-:Y:S01]  /*cf10*/  VIADD R17, R17, 0x20 ;  /* 0x0000002011117836 */ /* 0x000fe20000000000 */
[----:B------:R-:W-:Y:S01]  /*cf20*/  UIADD3 UR28, UP1, UR16, 0xf0, URZ ;  /* 0x000000f0101c7890 */ /* 0x000fe2000ff3e03f */
[----:B------:R-:W-:Y:S01]  /*cf30*/  ISETP.NE.AND P1, PT, R2, 0xb, PT ;  /* 0x0000000b0200780c */ /* 0x000fe20003f25270 */
[----:B------:R-:W-:-:S02]  /*cf40*/  UIADD3 UR33, -UR14, URZ, URZ ;  /* 0x0000003f0e217290 */ /* 0x000fc4000fffe13f */
[----:B------:R-:W-:Y:S01]  /*cf50*/  ULEA UR24, UR24, UR5, 0xe ;  /* 0x0000000518187291 */ /* 0x000fe2000f8e703f */
[----:B------:R-:W-:Y:S01]  /*cf60*/  SEL R3, RZ, 0x1, P1 ;  /* 0x00000001ff037807 */ /* 0x000fe20000800000 */
[----:B------:R-:W-:Y:S01]  /*cf70*/  UIMAD UR11, UR10, UR38, UR11 ;  /* 0x000000260a0b72a4 */ /* 0x000fe2000f8e020b */
[----:B------:R-:W-:Y:S01]  /*cf80*/  SEL R2, R2, RZ, P1 ;  /* 0x000000ff02027207 */ /* 0x000fe20000800000 */
[----:B------:R-:W-:Y:S01]  /*cf90*/  UIADD3 UR36, UP2, UR16, 0x1f0, URZ ;  /* 0x000001f010247890 */ /* 0x000fe2000ff5e03f */
[----:B------:R-:W-:Y:S01]  /*cfa0*/  LOP3.LUT R0, R0, R3, RZ, 0x3c, !PT ;  /* 0x0000000300007212 */ /* 0x000fe200078e3cff */
[----:B------:R-:W-:Y:S02]  /*cfb0*/  UIADD3 UR25, UR25, 0x37000, URZ ;  /* 0x0003700019197890 */ /* 0x000fe4000fffe03f */
[----:B------:R-:W-:Y:S02]  /*cfc0*/  UIADD3.X UR29, URZ, UR17, URZ, UP1, !UPT ;  /* 0x000000113f1d7290 */ /* 0x000fe40008ffe43f */
[----:B------:R-:W-:-:S02]  /*cfd0*/  UIMAD UR10, UR35, UR33, UR15 ;  /* 0x00000021230a72a4 */ /* 0x000fc4000f8e020f */
[----:B------:R-:W-:Y:S01]  /*cfe0*/  UIADD3 UR20, UR24, 0x1000, URZ ;  /* 0x0000100018147890 */ /* 0x000fe2000fffe03f */
[----:B------:R-:W-:Y:S01]  /*cff0*/  ULDC.64 UR12, c[0x0][0x4d0] ;  /* 0x00013400000c7ab9 */ /* 0x000fe20000000a00 */
[----:B------:R-:W-:Y:S01]  /*d000*/  ULDC.64 UR8, c[0x0][0x4f0] ;  /* 0x00013c0000087ab9 */ /* 0x000fe20000000a00 */
[----:B------:R-:W-:Y:S02]  /*d010*/  UIADD3 UR39, UR4, 0x2c000, URZ ;  /* 0x0002c00004277890 */ /* 0x000fe4000fffe03f */
[----:B------:R-:W-:Y:S02]  /*d020*/  UIADD3 UR16, UR24, 0x2000, URZ ;  /* 0x0000200018107890 */ /* 0x000fe4000fffe03f */
[----:B------:R-:W-:Y:S02]  /*d030*/  UIADD3 UR4, UR24, 0x3000, URZ ;  /* 0x0000300018047890 */ /* 0x000fe4000fffe03f */
[----:B------:R-:W-:Y:S02]  /*d040*/  UIADD3.X UR37, URZ, UR17, URZ, UP2, !UPT ;  /* 0x000000113f257290 */ /* 0x000fe400097fe43f */
[----:B------:R-:W-:-:S02]  /*d050*/  UIMAD UR12, UR11, UR12, UR8 ;  /* 0x0000000c0b0c72a4 */ /* 0x000fc4000f8e0208 */
[----:B------:R-:W-:Y:S02]  /*d060*/  UIMAD UR13, UR10, UR13, UR9 ;  /* 0x0000000d0a0d72a4 */ /* 0x000fe4000f8e0209 */
[----:B------:R-:W-:Y:S01]  /*d070*/  UPRMT UR32, UR32, 0x5410, URZ ;  /* 0x0000541020207896 */ /* 0x000fe2000800003f */
[----:B------:R-:W-:Y:S01]  /*d080*/  UMOV UR30, 0x0 ;  /* 0x00000000001e7882 */ /* 0x000fe20000000000 */
[----:B------:R-:W-:Y:S01]  /*d090*/  UMOV UR31, 0x10000000 ;  /* 0x10000000001f7882 */ /* 0x000fe20000000000 */
[----:B------:R-:W-:Y:S01]  /*d0a0*/  UMOV UR23, UR27 ;  /* 0x0000001b00177c82 */ /* 0x000fe20008000000 */
[----:B------:R-:W-:Y:S01]  /*d0b0*/  UMOV UR21, UR25 ;  /* 0x0000001900157c82 */ /* 0x000fe20008000000 */
[----:B------:R-:W-:Y:S01]  /*d0c0*/  UMOV UR19, UR27 ;  /* 0x0000001b00137c82 */ /* 0x000fe20008000000 */
[----:B------:R-:W-:Y:S01]  /*d0d0*/  UMOV UR17, UR25 ;  /* 0x0000001900117c82 */ /* 0x000fe20008000000 */
[----:B------:R1:W-:Y:S01]  /*d0e0*/  UTMALDG.2D [UR24], [UR28], desc[UR30] ;  /* 0x00001e181c0075b4 */ /* 0x0003e20008009000 */
[----:B------:R-:W-:Y:S01]  /*d0f0*/  UMOV UR7, UR27 ;  /* 0x0000001b00077c82 */ /* 0x000fe20008000000 */
[----:B------:R-:W-:Y:S01]  /*d100*/  UMOV UR5, UR25 ;  /* 0x0000001900057c82 */ /* 0x000fe20008000000 */
[----:B------:R-:W-:Y:S01]  /*d110*/  UMOV UR10, UR40 ;  /* 0x00000028000a7c82 */ /* 0x000fe20008000000 */
[----:B------:R-:W-:Y:S01]  /*d120*/  UMOV UR9, UR25 ;  /* 0x0000001900097c82 */ /* 0x000fe20008000000 */
[----:B------:R-:W-:Y:S01]  /*d130*/  UMOV UR8, UR39 ;  /* 0x0000002700087c82 */ /* 0x000fe20008000000 */
[----:B------:R-:W-:Y:S01]  /*d140*/  UMOV UR11, UR34 ;  /* 0x00000022000b7c82 */ /* 0x000fe20008000000 */
[----:B------:R1:W-:Y:S01]  /*d150*/  UTMALDG.2D [UR20], [UR28], desc[UR30] ;  /* 0x00001e141c0075b4 */ /* 0x0003e20008009000 */
[----:B------:R1:W-:Y:S01]  /*d160*/  UTMALDG.2D [UR16], [UR28], desc[UR30] ;  /* 0x00001e101c0075b4 */ /* 0x0003e20008009000 */
[----:B------:R1:W-:Y:S01]  /*d170*/  UTMALDG.2D [UR4], [UR28], desc[UR30] ;  /* 0x00001e041c0075b4 */ /* 0x0003e20008009000 */
[----:B------:R1:W-:Y:S02]  /*d180*/  UTMALDG.5D.IM2COL [UR8], [UR36], UR32 ;  /* 0x00000008240073b4 */ /* 0x0003e40008060020 */
[----:B-1----:R-:W-:Y:S05]  /*d190*/  @P3 BRA `(.L_x_247) ;  /* 0xfffffff800683947 */ /* 0x002fea000383ffff */
.L_x_243:
[----:B------:R-:W-:Y:S01]  /*d1a0*/  ISETP.GE.U32.AND P2, PT, R8, 0xb, PT ;  /* 0x0000000b0800780c */ /* 0x000fe20003f46070 */
[----:B------:R-:W-:Y:S05]  /*d1b0*/  WARPSYNC.ALL ;  /* 0x0000000000007948 */ /* 0x000fea0003800000 */
[----:B------:R-:W-:-:S07]  /*d1c0*/  ELECT P1, URZ, PT ;  /* 0x00000000003f782f */ /* 0x000fce0003820000 */
[----:B0----5:R-:W-:-:S05]  /*d1d0*/  @P2 IMAD.WIDE.U32 R2, R8, -0x45d1745d, RZ ;  /* 0xba2e8ba308022825 */ /* 0x021fca00078e00ff */
[----:B------:R-:W-:-:S04]  /*d1e0*/  @P2 SHF.R.U32.HI R0, RZ, 0x3, R3 ;  /* 0x00000003ff002819 */ /* 0x000fc80000011603 */
[----:B------:R-:W-:-:S04]  /*d1f0*/  @P2 LOP3.LUT R0, R0, 0x1, RZ, 0xc0, !PT ;  /* 0x0000000100002812 */ /* 0x000fc800078ec0ff */
[----:B------:R-:W-:Y:S01]  /*d200*/  @P2 ISETP.NE.U32.AND P0, PT, R0, 0x1, PT ;  /* 0x000000010000280c */ /* 0x000fe20003f05070 */
[----:B------:R-:W-:-:S12]  /*d210*/  @!P1 EXIT ;  /* 0x000000000000994d */ /* 0x000fd80003800000 */
[----:B------:R-:W-:Y:S01]  /*d220*/  LOP3.LUT R6, R6, 0x2, RZ, 0xfc, !PT ;  /* 0x0000000206067812 */ /* 0x000fe200078efcff */
[----:B------:R-:W-:Y:S01]  /*d230*/  IMAD.MOV.U32 R0, RZ, RZ, 0x1 ;  /* 0x00000001ff007424 */ /* 0x000fe200078e00ff */
[----:B------:R-:W-:Y:S02]  /*d240*/  @P2 ISETP.NE.U32.AND.EX P0, PT, RZ, RZ, PT, P0 ;  /* 0x000000ffff00220c */ /* 0x000fe40003f05100 */
[----:B------:R-:W-:Y:S02]  /*d250*/  ISETP.NE.AND P1, PT, R6, 0x3, PT ;  /* 0x000000030600780c */ /* 0x000fe40003f25270 */
[----:B------:R-:W-:-:S11]  /*d260*/  @P2 SEL R0, RZ, 0x1, !P0 ;  /* 0x00000001ff002807 */ /* 0x000fd60004000000 */
[----:B------:R-:W-:Y:S05]  /*d270*/  @!P1 BRA `(.L_x_248) ;  /* 0x0000000000049947 */ /* 0x000fea0003800000 */
[----:B------:R-:W-:Y:S01]  /*d280*/  BPT.TRAP 0x1 ;  /* 0x000000040000795c */ /* 0x000fe20000300000 */
.L_x_248:
[----:B------:R-:W0:Y:S01]  /*d290*/  S2R R5, SR_CgaCtaId ;  /* 0x0000000000057919 */ /* 0x000e220000008800 */
[----:B------:R-:W-:Y:S01]  /*d2a0*/  IMAD.WIDE.U32 R2, R8, -0x45d1745d, RZ ;  /* 0xba2e8ba308027825 */ /* 0x000fe200078e00ff */
[----:B------:R-:W-:-:S04]  /*d2b0*/  MOV R2, 0x400 ;  /* 0x0000040000027802 */ /* 0x000fc80000000f00 */
[----:B------:R-:W-:-:S05]  /*d2c0*/  SHF.R.U32.HI R3, RZ, 0x3, R3 ;  /* 0x00000003ff037819 */ /* 0x000fca0000011603 */
[----:B------:R-:W-:Y:S01]  /*d2d0*/  IMAD R8, R3, -0xb, R8 ;  /* 0xfffffff503087824 */ /* 0x000fe200078e0208 */
[----:B0-----:R-:W-:Y:S02]  /*d2e0*/  LEA R2, R5, R2, 0x18 ;  /* 0x0000000205027211 */ /* 0x001fe400078ec0ff */
[----:B------:R-:W-:-:S03]  /*d2f0*/  SHF.L.U32 R5, R0, 0x1f, RZ ;  /* 0x0000001f00057819 */ /* 0x000fc600000006ff */
[----:B------:R-:W-:-:S04]  /*d300*/  VIADD R3, R2, 0x37058 ;  /* 0x0003705802037836 */ /* 0x000fc80000000000 */
[----:B------:R-:W-:-:S07]  /*d310*/  IMAD R2, R8, 0x8, R3 ;  /* 0x0000000808027824 */ /* 0x000fce00078e0203 */
.L_x_249:
[----:B0-----:R0:W1:Y:S02]  /*d320*/  SYNCS.PHASECHK.TRANS64.TRYWAIT P0, [R2+URZ], R5 ;  /* 0x00000005020075a7 */ /* 0x001064000800017f */
[----:B-1----:R-:W-:Y:S05]  /*d330*/  @!P0 NANOSLEEP.SYNCS 0x989680 ;  /* 0x009896800000895d */ /* 0x002fea0003900000 */
[----:B------:R-:W1:Y:S02]  /*d340*/  @!P0 SYNCS.PHASECHK.TRANS64 P0, [R2+URZ], R5 ;  /* 0x00000005020085a7 */ /* 0x000e64000800007f */
[----:B-1----:R-:W-:Y:S05]  /*d350*/  @!P0 BRA `(.L_x_249) ;  /* 0xfffffffc00f08947 */ /* 0x002fea000383ffff */
[----:B------:R-:W-:-:S05]  /*d360*/  VIADD R8, R8, 0x1 ;  /* 0x0000000108087836 */ /* 0x000fca0000000000 */
[----:B------:R-:W-:-:S04]  /*d370*/  ISETP.NE.AND P0, PT, R8, 0xb, PT ;  /* 0x0000000b0800780c */ /* 0x000fc80003f05270 */
[----:B0-----:R-:W-:Y:S02]  /*d380*/  SEL R5, RZ, 0x1, P0 ;  /* 0x00000001ff057807 */ /* 0x001fe40000000000 */
[----:B------:R-:W-:Y:S02]  /*d390*/  SEL R8, R8, RZ, P0 ;  /* 0x000000ff08087207 */ /* 0x000fe40000000000 */
[----:B------:R-:W-:-:S03]  /*d3a0*/  LOP3.LUT R7, R0, R5, RZ, 0x3c, !PT ;  /* 0x0000000500077212 */ /* 0x000fc600078e3cff */
[----:B------:R-:W-:Y:S01]  /*d3b0*/  IMAD R0, R8, 0x8, R3 ;  /* 0x0000000808007824 */ /* 0x000fe200078e0203 */
[----:B------:R-:W-:-:S07]  /*d3c0*/  SHF.L.U32 R5, R7, 0x1f, RZ ;  /* 0x0000001f07057819 */ /* 0x000fce00000006ff */
.L_x_250:
        /* <DEDUP_REMOVED lines=11> */
.L_x_251:
        /* <DEDUP_REMOVED lines=11> */
.L_x_252:
        /* <DEDUP_REMOVED lines=11> */
.L_x_253:
        /* <DEDUP_REMOVED lines=11> */
.L_x_254:
        /* <DEDUP_REMOVED lines=11> */
.L_x_255:
        /* <DEDUP_REMOVED lines=11> */
.L_x_256:
        /* <DEDUP_REMOVED lines=11> */
.L_x_257:
        /* <DEDUP_REMOVED lines=11> */
.L_x_258:
        /* <DEDUP_REMOVED lines=11> */
.L_x_259:
[----:B0-----:R0:W1:Y:S02]  /*da00*/  SYNCS.PHASECHK.TRANS64.TRYWAIT P0, [R8+URZ], R3 ;  /* 0x00000003080075a7 */ /* 0x001064000800017f */
[----:B-1----:R-:W-:Y:S05]  /*da10*/  @!P0 NANOSLEEP.SYNCS 0x989680 ;  /* 0x009896800000895d */ /* 0x002fea0003900000 */
[----:B------:R-:W1:Y:S02]  /*da20*/  @!P0 SYNCS.PHASECHK.TRANS64 P0, [R8+URZ], R3 ;  /* 0x00000003080085a7 */ /* 0x000e64000800007f */
[----:B-1----:R-:W-:Y:S05]  /*da30*/  @P0 EXIT ;  /* 0x000000000000094d */ /* 0x002fea0003800000 */
[----:B------:R-:W-:Y:S05]  /*da40*/  BRA `(.L_x_259) ;  /* 0xfffffffc00ec7947 */ /* 0x000fea000383ffff */
.L_x_260:
[----:B------:R-:W-:-:S00]  /*da50*/  BRA `(.L_x_260) ;  /* 0xfffffffc00fc7947 */ /* 0x000fc0000383ffff */
[----:B------:R-:W-:-:S00]  /*da60*/  NOP ;  /* 0x0000000000007918 */ /* 0x000fc00000000000 */
        /* <DEDUP_REMOVED lines=9> */
.L_x_261:


//--------------------- .nv.shared._ZN7cutlass13device_kernelINS_4conv6kernel13ConvUniversalINS1_16ConvProblemShapeILNS1_8OperatorE2ELi3EEENS1_10collective14CollectiveConvINS1_46MainloopSm90TmaGmmaWarpSpecializedImplicitGemmILS5_2ELi11ELi3EN4cute5tupleIJNSA_1CILi1EEESD_SD_EEENS1_36KernelImplicitTmaWarpSpecializedSm90ELi1EEENSB_IJNSC_ILi256EEENSB_IJNSC_ILi64EEEEEENSB_IJNSC_ILi32EEEEEEEEENS_6half_tESN_NSA_8TiledMMAINSA_8MMA_AtomIJNSA_4SM904GMMA25MMA_64x64x16_F32F16F16_SSILNSR_5MajorE1ELST_1ELNSR_7ScaleInE1ELSU_1EEEEEENSA_6LayoutISE_NSB_IJNSC_ILi0EEESY_SY_EEEEENSB_IJNSA_10UnderscoreES11_S11_EEEEENS7_6detail26Sm90ImplicitGemmTileTraitsINSA_13SM90_TMA_LOADENSA_14ComposedLayoutINSA_7SwizzleILi3ELi4ELi3EEENSA_18smem_ptr_flag_bitsILi16EEENSX_INSB_IJNSB_IJSI_NSC_ILi4EEEEEENSB_IJNSC_ILi8EEES1C_EEENSB_IJSD_NSC_ILi11EEEEEEEEENSB_IJNSB_IJSD_NSC_ILi2048EEEEEENSB_IJSI_NSC_ILi512EEEEEENSB_IJSY_NSC_ILi8192EEEEEEEEEEEEEvEENS15_INSA_20SM90_TMA_LOAD_IM2COLENS17_IS19_S1B_NSX_INSB_IJNSB_IJSI_SD_EEES1F_S1H_EEENSB_IJNSB_IJSD_SY_EEES1M_NSB_IJSY_S1J_EEEEEEEEEEvEEEENS_8epilogue10collective6detail29Sm90TmaWarpSpecializedAdapterINS24_15DefaultEpilogueISN_NSB_IJlNSB_IJSD_lllEEESY_EEES29_NS23_6thread17LinearCombinationISN_Li1EffLNS2A_9ScaleType4KindE0ELNS_15FloatRoundStyleE2ESN_EENS_4gemm15EpilogueDefaultEEEEEvvEEEEvNT_6ParamsE --------------------------
	.section	.nv.shared._ZN7cutlass13device_kernelINS_4conv6kernel13ConvUniversalINS1_16ConvProblemShapeILNS1_8OperatorE2ELi3EEENS1_10collective14CollectiveConvINS1_46MainloopSm90TmaGmmaWarpSpecializedImplicitGemmILS5_2ELi11ELi3EN4cute5tupleIJNSA_1CILi1EEESD_SD_EEENS1_36KernelImplicitTmaWarpSpecializedSm90ELi1EEENSB_IJNSC_ILi256EEENSB_IJNSC_ILi64EEEEEENSB_IJNSC_ILi32EEEEEEEEENS_6half_tESN_NSA_8TiledMMAINSA_8MMA_AtomIJNSA_4SM904GMMA25MMA_64x64x16_F32F16F16_SSILNSR_5MajorE1ELST_1ELNSR_7ScaleInE1ELSU_1EEEEEENSA_6LayoutISE_NSB_IJNSC_ILi0EEESY_SY_EEEEENSB_IJNSA_10UnderscoreES11_S11_EEEEENS7_6detail26Sm90ImplicitGemmTileTraitsINSA_13SM90_TMA_LOADENSA_14ComposedLayoutINSA_7SwizzleILi3ELi4ELi3EEENSA_18smem_ptr_flag_bitsILi16EEENSX_INSB_IJNSB_IJSI_NSC_ILi4EEEEEENSB_IJNSC_ILi8EEES1C_EEENSB_IJSD_NSC_ILi11EEEEEEEEENSB_IJNSB_IJSD_NSC_ILi2048EEEEEENSB_IJSI_NSC_ILi512EEEEEENSB_IJSY_NSC_ILi8192EEEEEEEEEEEEEvEENS15_INSA_20SM90_TMA_LOAD_IM2COLENS17_IS19_S1B_NSX_INSB_IJNSB_IJSI_SD_EEES1F_S1H_EEENSB_IJNSB_IJSD_SY_EEES1M_NSB_IJSY_S1J_EEEEEEEEEEvEEEENS_8epilogue10collective6detail29Sm90TmaWarpSpecializedAdapterINS24_15DefaultEpilogueISN_NSB_IJlNSB_IJSD_lllEEESY_EEES29_NS23_6thread17LinearCombinationISN_Li1EffLNS2A_9ScaleType4KindE0ELNS_15FloatRoundStyleE2ESN_EENS_4gemm15EpilogueDefaultEEEEEvvEEEEvNT_6ParamsE,"aw",@nobits
	.sectionflags	@""
	.align	16
	.zero		1024


//--------------------- .nv.shared.reserved.0     --------------------------
	.section	.nv.shared.reserved.0,"aw",@nobits
	.weak		__nv_reservedSMEM_offset_0_alias
	.size		__nv_reservedSMEM_offset_0_alias, 0, 0
	.other		__nv_reservedSMEM_offset_0_alias,@"STO_CUDA_RESERVED_SHARED STV_DEFAULT"
__nv_reservedSMEM_offset_0_alias:
	.zero		0


//--------------------- .nv.global                --------------------------
	.section	.nv.global,"aw",@nobits
.nv.global:
	.type		_ZN39_INTERNAL_40b5ec64_4_k_cu_eca5b333_27924cute1_E,@object
	.size		_ZN39_INTERNAL_40b5ec64_4_k_cu_eca5b333_27924cute1_E,(_ZN39_INTERNAL_40b5ec64_4_k_cu_eca5b333_27924cuda3std3__45__cpo6cbeginE - _ZN39_INTERNAL_40b5ec64_4_k_cu_eca5b333_27924cute1_E)
_ZN39_INTERNAL_40b5ec64_4_k_cu_eca5b333_27924cute1_E:
	.zero		1
	.type		_ZN39_INTERNAL_40b5ec64_4_k_cu_eca5b333_27924cuda3std3__45__cpo6cbeginE,@object
	.size		_ZN39_INTERNAL_40b5ec64_4_k_cu_eca5b333_27924cuda3std3__45__cpo6cbeginE,(_ZN39_INTERNAL_40b5ec64_4_k_cu_eca5b333_27924cuda3std3__48in_placeE - _ZN39_INTERNAL_40b5ec64_4_k_cu_eca5b333_27924cuda3std3__45__cpo6cbeginE)
_ZN39_INTERNAL_40b5ec64_4_k_cu_eca5b333_27924cuda3std3__45__cpo6cbeginE:
	.zero		1
	.type		_ZN39_INTERNAL_40b5ec64_4_k_cu_eca5b333_27924cuda3std3__48in_placeE,@object
	.size		_ZN39_INTERNAL_40b5ec64_4_k_cu_eca5b333_27924cuda3std3__48in_placeE,(_ZN39_INTERNAL_40b5ec64_4_k_cu_eca5b333_27924cuda3std6ranges3__45__cpo9iter_moveE - _ZN39_INTERNAL_40b5ec64_4_k_cu_eca5b333_27924cuda3std3__48in_placeE)
_ZN39_INTERNAL_40b5ec64_4_k_cu_eca5b333_27924cuda3std3__48in_placeE:
	.zero		1
	.type		_ZN39_INTERNAL_40b5ec64_4_k_cu_eca5b333_27924cuda3std6ranges3__45__cpo9iter_moveE,@object
	.size		_ZN39_INTERNAL_40b5ec64_4_k_cu_eca5b333_27924cuda3std6ranges3__45__cpo9iter_moveE,(_ZN39_INTERNAL_40b5ec64_4_k_cu_eca5b333_27924cuda3std3__45__cpo5beginE - _ZN39_INTERNAL_40b5ec64_4_k_cu_eca5b333_27924cuda3std6ranges3__45__cpo9iter_moveE)
_ZN39_INTERNAL_40b5ec64_4_k_cu_eca5b333_27924cuda3std6ranges3__45__cpo9iter_moveE:
	.zero		1
	.type		_ZN39_INTERNAL_40b5ec64_4_k_cu_eca5b333_27924cuda3std3__45__cpo5beginE,@object
	.size		_ZN39_INTERNAL_40b5ec64_4_k_cu_eca5b333_27924cuda3std3__45__cpo5beginE,(_ZN39_INTERNAL_40b5ec64_4_k_cu_eca5b333_27924cuda3std3__441_GLOBAL__N__40b5ec64_4_k_cu_eca5b333_27926ignoreE - _ZN39_INTERNAL_40b5ec64_4_k_cu_eca5b333_27924cuda3std3__45__cpo5beginE)
_ZN39_INTERNAL_40b5ec64_4_k_cu_eca5b333_27924cuda3std3__45__cpo5beginE:
	.zero		1
	.type		_ZN39_INTERNAL_40b5ec64_4_k_cu_eca5b333_27924cuda3std3__441_GLOBAL__N__40b5ec64_4_k_cu_eca5b333_27926ignoreE,@object
	.size		_ZN39_INTERNAL_40b5ec64_4_k_cu_eca5b333_27924cuda3std3__441_GLOBAL__N__40b5ec64_4_k_cu_eca5b333_27926ignoreE,(_ZN39_INTERNAL_40b5ec64_4_k_cu_eca5b333_27924cute7productE - _ZN39_INTERNAL_40b5ec64_4_k_cu_eca5b333_27924cuda3std3__441_GLOBAL__N__40b5ec64_4_k_cu_eca5b333_27926ignoreE)
_ZN39_INTERNAL_40b5ec64_4_k_cu_eca5b333_27924cuda3std3__441_GLOBAL__N__40b5ec64_4_k_cu_eca5b333_27926ignoreE:
	.zero		1
	.type		_ZN39_INTERNAL_40b5ec64_4_k_cu_eca5b333_27924cute7productE,@object
	.size		_ZN39_INTERNAL_40b5ec64_4_k_cu_eca5b333_27924cute7productE,(_ZN39_INTERNAL_40b5ec64_4_k_cu_eca5b333_27924cuda3std3__45__cpo3endE - _ZN39_INTERNAL_40b5ec64_4_k_cu_eca5b333_27924cute7productE)
_ZN39_INTERNAL_40b5ec64_4_k_cu_eca5b333_27924cute7productE:
	.zero		1
	.type		_ZN39_INTERNAL_40b5ec64_4_k_cu_eca5b333_27924cuda3std3__45__cpo3endE,@object
	.size		_ZN39_INTERNAL_40b5ec64_4_k_cu_eca5b333_27924cuda3std3__45__cpo3endE,(_ZN39_INTERNAL_40b5ec64_4_k_cu_eca5b333_27924cuda3std3__419piecewise_constructE - _ZN39_INTERNAL_40b5ec64_4_k_cu_eca5b333_27924cuda3std3__45__cpo3endE)
_ZN39_INTERNAL_40b5ec64_4_k_cu_eca5b333_27924cuda3std3__45__cpo3endE:
	.zero		1
	.type		_ZN39_INTERNAL_40b5ec64_4_k_cu_eca5b333_27924cuda3std3__419piecewise_constructE,@object
	.size		_ZN39_INTERNAL_40b5ec64_4_k_cu_eca5b333_27924cuda3std3__419piecewise_constructE,(_ZN39_INTERNAL_40b5ec64_4_k_cu_eca5b333_27924cuda3std3__45__cpo4cendE - _ZN39_INTERNAL_40b5ec64_4_k_cu_eca5b333_27924cuda3std3__419piecewise_constructE)
_ZN39_INTERNAL_40b5ec64_4_k_cu_eca5b333_27924cuda3std3__419piecewise_constructE:
	.zero		1
	.type		_ZN39_INTERNAL_40b5ec64_4_k_cu_eca5b333_27924cuda3std3__45__cpo4cendE,@object
	.size		_ZN39_INTERNAL_40b5ec64_4_k_cu_eca5b333_27924cuda3std3__45__cpo4cendE,(_ZN39_INTERNAL_40b5ec64_4_k_cu_eca5b333_27924cuda3std6ranges3__45__cpo4swapE - _ZN39_INTERNAL_40b5ec64_4_k_cu_eca5b333_27924cuda3std3__45__cpo4cendE)
_ZN39_INTERNAL_40b5ec64_4_k_cu_eca5b333_27924cuda3std3__45__cpo4cendE:
	.zero		1
	.type		_ZN39_INTERNAL_40b5ec64_4_k_cu_eca5b333_27924cuda3std6ranges3__45__cpo4swapE,@object
	.size		_ZN39_INTERNAL_40b5ec64_4_k_cu_eca5b333_27924cuda3std6ranges3__45__cpo4swapE,(.L_7 - _ZN39_INTERNAL_40b5ec64_4_k_cu_eca5b333_27924cuda3std6ranges3__45__cpo4swapE)
_ZN39_INTERNAL_40b5ec64_4_k_cu_eca5b333_27924cuda3std6ranges3__45__cpo4swapE:
	.zero		1
.L_7:


//--------------------- .nv.constant0._ZN7cutlass13device_kernelINS_4conv6kernel13ConvUniversalINS1_16ConvProblemShapeILNS1_8OperatorE2ELi3EEENS1_10collective14CollectiveConvINS1_46MainloopSm90TmaGmmaWarpSpecializedImplicitGemmILS5_2ELi11ELi3EN4cute5tupleIJNSA_1CILi1EEESD_SD_EEENS1_36KernelImplicitTmaWarpSpecializedSm90ELi1EEENSB_IJNSC_ILi256EEENSB_IJNSC_ILi64EEEEEENSB_IJNSC_ILi32EEEEEEEEENS_6half_tESN_NSA_8TiledMMAINSA_8MMA_AtomIJNSA_4SM904GMMA25MMA_64x64x16_F32F16F16_SSILNSR_5MajorE1ELST_1ELNSR_7ScaleInE1ELSU_1EEEEEENSA_6LayoutISE_NSB_IJNSC_ILi0EEESY_SY_EEEEENSB_IJNSA_10UnderscoreES11_S11_EEEEENS7_6detail26Sm90ImplicitGemmTileTraitsINSA_13SM90_TMA_LOADENSA_14ComposedLayoutINSA_7SwizzleILi3ELi4ELi3EEENSA_18smem_ptr_flag_bitsILi16EEENSX_INSB_IJNSB_IJSI_NSC_ILi4EEEEEENSB_IJNSC_ILi8EEES1C_EEENSB_IJSD_NSC_ILi11EEEEEEEEENSB_IJNSB_IJSD_NSC_ILi2048EEEEEENSB_IJSI_NSC_ILi512EEEEEENSB_IJSY_NSC_ILi8192EEEEEEEEEEEEEvEENS15_INSA_20SM90_TMA_LOAD_IM2COLENS17_IS19_S1B_NSX_INSB_IJNSB_IJSI_SD_EEES1F_S1H_EEENSB_IJNSB_IJSD_SY_EEES1M_NSB_IJSY_S1J_EEEEEEEEEEvEEEENS_8epilogue10collective6detail29Sm90TmaWarpSpecializedAdapterINS24_15DefaultEpilogueISN_NSB_IJlNSB_IJSD_lllEEESY_EEES29_NS23_6thread17LinearCombinationISN_Li1EffLNS2A_9ScaleType4KindE0ELNS_15FloatRoundStyleE2ESN_EENS_4gemm15EpilogueDefaultEEEEEvvEEEEvNT_6ParamsE --------------------------
	.section	.nv.constant0._ZN7cutlass13device_kernelINS_4conv6kernel13ConvUniversalINS1_16ConvProblemShapeILNS1_8OperatorE2ELi3EEENS1_10collective14CollectiveConvINS1_46MainloopSm90TmaGmmaWarpSpecializedImplicitGemmILS5_2ELi11ELi3EN4cute5tupleIJNSA_1CILi1EEESD_SD_EEENS1_36KernelImplicitTmaWarpSpecializedSm90ELi1EEENSB_IJNSC_ILi256EEENSB_IJNSC_ILi64EEEEEENSB_IJNSC_ILi32EEEEEEEEENS_6half_tESN_NSA_8TiledMMAINSA_8MMA_AtomIJNSA_4SM904GMMA25MMA_64x64x16_F32F16F16_SSILNSR_5MajorE1ELST_1ELNSR_7ScaleInE1ELSU_1EEEEEENSA_6LayoutISE_NSB_IJNSC_ILi0EEESY_SY_EEEEENSB_IJNSA_10UnderscoreES11_S11_EEEEENS7_6detail26Sm90ImplicitGemmTileTraitsINSA_13SM90_TMA_LOADENSA_14ComposedLayoutINSA_7SwizzleILi3ELi4ELi3EEENSA_18smem_ptr_flag_bitsILi16EEENSX_INSB_IJNSB_IJSI_NSC_ILi4EEEEEENSB_IJNSC_ILi8EEES1C_EEENSB_IJSD_NSC_ILi11EEEEEEEEENSB_IJNSB_IJSD_NSC_ILi2048EEEEEENSB_IJSI_NSC_ILi512EEEEEENSB_IJSY_NSC_ILi8192EEEEEEEEEEEEEvEENS15_INSA_20SM90_TMA_LOAD_IM2COLENS17_IS19_S1B_NSX_INSB_IJNSB_IJSI_SD_EEES1F_S1H_EEENSB_IJNSB_IJSD_SY_EEES1M_NSB_IJSY_S1J_EEEEEEEEEEvEEEENS_8epilogue10collective6detail29Sm90TmaWarpSpecializedAdapterINS24_15DefaultEpilogueISN_NSB_IJlNSB_IJSD_lllEEESY_EEES29_NS23_6thread17LinearCombinationISN_Li1EffLNS2A_9ScaleType4KindE0ELNS_15FloatRoundStyleE2ESN_EENS_4gemm15EpilogueDefaultEEEEEvvEEEEvNT_6ParamsE,"a",@progbits
	.sectionflags	@""
	.align	4
.nv.constant0._ZN7cutlass13device_kernelINS_4conv6kernel13ConvUniversalINS1_16ConvProblemShapeILNS1_8OperatorE2ELi3EEENS1_10collective14CollectiveConvINS1_46MainloopSm90TmaGmmaWarpSpecializedImplicitGemmILS5_2ELi11ELi3EN4cute5tupleIJNSA_1CILi1EEESD_SD_EEENS1_36KernelImplicitTmaWarpSpecializedSm90ELi1EEENSB_IJNSC_ILi256EEENSB_IJNSC_ILi64EEEEEENSB_IJNSC_ILi32EEEEEEEEENS_6half_tESN_NSA_8TiledMMAINSA_8MMA_AtomIJNSA_4SM904GMMA25MMA_64x64x16_F32F16F16_SSILNSR_5MajorE1ELST_1ELNSR_7ScaleInE1ELSU_1EEEEEENSA_6LayoutISE_NSB_IJNSC_ILi0EEESY_SY_EEEEENSB_IJNSA_10UnderscoreES11_S11_EEEEENS7_6detail26Sm90ImplicitGemmTileTraitsINSA_13SM90_TMA_LOADENSA_14ComposedLayoutINSA_7SwizzleILi3ELi4ELi3EEENSA_18smem_ptr_flag_bitsILi16EEENSX_INSB_IJNSB_IJSI_NSC_ILi4EEEEEENSB_IJNSC_ILi8EEES1C_EEENSB_IJSD_NSC_ILi11EEEEEEEEENSB_IJNSB_IJSD_NSC_ILi2048EEEEEENSB_IJSI_NSC_ILi512EEEEEENSB_IJSY_NSC_ILi8192EEEEEEEEEEEEEvEENS15_INSA_20SM90_TMA_LOAD_IM2COLENS17_IS19_S1B_NSX_INSB_IJNSB_IJSI_SD_EEES1F_S1H_EEENSB_IJNSB_IJSD_SY_EEES1M_NSB_IJSY_S1J_EEEEEEEEEEvEEEENS_8epilogue10collective6detail29Sm90TmaWarpSpecializedAdapterINS24_15DefaultEpilogueISN_NSB_IJlNSB_IJSD_lllEEESY_EEES29_NS23_6thread17LinearCombinationISN_Li1EffLNS2A_9ScaleType4KindE0ELNS_15FloatRoundStyleE2ESN_EENS_4gemm15EpilogueDefaultEEEEEvvEEEEvNT_6ParamsE:
	.zero		1664


//--------------------- SYMBOLS --------------------------

	.type		.nv.reservedSmem.offset0,@object
	.size		.nv.reservedSmem.offset0,0x4
